def matmul_kernel(
    a_ptr,
    b_ptr,
    c_ptr,
    M,
    N,
    K,
    stride_am,
    stride_ak,
    stride_bk,
    stride_bn,
    stride_cm,
    stride_cn,
    BLOCK_M: tl.constexpr,
    BLOCK_N: tl.constexpr,
    BLOCK_K: tl.constexpr,
    GROUP_M: tl.constexpr,
):
    pid = tl.program_id(axis=0)
    num_pid_m = tl.cdiv(M, BLOCK_M)
    num_pid_n = tl.cdiv(N, BLOCK_N)
    num_pid_in_group = GROUP_M * num_pid_n
    group_id = pid // num_pid_in_group
    first_pid_m = group_id * GROUP_M
    group_size_m = min(num_pid_m - first_pid_m, GROUP_M)
    pid_m = first_pid_m + ((pid % num_pid_in_group) % group_size_m)
    pid_n = (pid % num_pid_in_group) // group_size_m

    offs_am = (pid_m * BLOCK_M + tl.arange(0, BLOCK_M)) % M
    offs_bn = (pid_n * BLOCK_N + tl.arange(0, BLOCK_N)) % N
    offs_k = tl.arange(0, BLOCK_K)
    a_ptrs = a_ptr + offs_am[:, None] * stride_am + offs_k[None, :] * stride_ak
    b_ptrs = b_ptr + offs_k[:, None] * stride_bk + offs_bn[None, :] * stride_bn

    acc = tl.zeros((BLOCK_M, BLOCK_N), dtype=tl.float32)
    for kk in range(0, tl.cdiv(K, BLOCK_K)):
        a = tl.load(a_ptrs, mask=offs_k[None, :] < K - kk * BLOCK_K, other=0.0)
        b = tl.load(b_ptrs, mask=offs_k[:, None] < K - kk * BLOCK_K, other=0.0)
        acc = tl.dot(a, b, acc)
        a_ptrs += BLOCK_K * stride_ak
        b_ptrs += BLOCK_K * stride_bk

    c = acc.to(c_ptr.dtype.element_ty)
    offs_cm = pid_m * BLOCK_M + tl.arange(0, BLOCK_M)
    offs_cn = pid_n * BLOCK_N + tl.arange(0, BLOCK_N)
    c_ptrs = c_ptr + offs_cm[:, None] * stride_cm + offs_cn[None, :] * stride_cn
    mask = (offs_cm[:, None] < M) & (offs_cn[None, :] < N)
    tl.store(c_ptrs, c, mask=mask)

# config = {"BLOCK_K": 64, "BLOCK_M": 512, "BLOCK_N": 128, "GROUP_M": 8, "arch": "sm_100", "dtype": "fp16", "num_ctas": 4, "num_stages": 3, "num_warps": 4}
# arch = sm_100


// ===== COMPILED SASS (sm_100a) =====

	.target	sm_100a

	.elftype	@"ET_EXEC"


//--------------------- .note.nv.tkinfo           --------------------------
	.section	.note.nv.tkinfo,"",@"SHT_NOTE"
	.sectionflags	@"SHF_NOTE_NV_TKINFO"
	.tkinfo
        /*0018*/ 	.word	0x00000081
        /*0030*/ 	.string	""
        /*0030*/ 	.string	"ptxas-blackwell"
        /*0030*/ 	.string	"Cuda compilation tools, release 12.9, V12.9.86"
        /*0030*/ 	.string	"Build cuda_12.9.r12.9/compiler.36037853_0"
        /*0030*/ 	.string	"-v  -suppress-debug-info  -lineinfo  -arch sm_100a "



//--------------------- .note.nv.cuver            --------------------------
	.section	.note.nv.cuver,"",@"SHT_NOTE"
	.sectionflags	@"SHF_NOTE_NV_CUVER"
        /*0018*/ 	.short	0x0001
        /*001a*/ 	.short	0x0064
        /*001c*/ 	.short	0x0001
        /*001e*/ 	.short	0x0000
        /*0020*/ 	.short	0x0001
        /*0022*/ 	.short	0x0000


//--------------------- .nv.info                  --------------------------
	.section	.nv.info,"",@"SHT_CUDA_INFO"
	.align	4


	//----- nvinfo : EIATTR_REGCOUNT
	.align		4
        /*0000*/ 	.byte	0x04, 0x2f
        /*0002*/ 	.short	(.L_4 - .L_3)
	.align		4
.L_3:
        /*0004*/ 	.word	index@(matmul_kernel)
        /*0008*/ 	.word	0x000000ff


	//----- nvinfo : EIATTR_FRAME_SIZE
	.align		4
.L_4:
        /*000c*/ 	.byte	0x04, 0x11
        /*000e*/ 	.short	(.L_6 - .L_5)
	.align		4
.L_5:
        /*0010*/ 	.word	index@($__internal_2_$__cuda_sm10x_tcgen05_guardrail_trap_unallocated_columns_being_dealloced)
        /*0014*/ 	.word	0x00000088


	//----- nvinfo : EIATTR_FRAME_SIZE
	.align		4
.L_6:
        /*0018*/ 	.byte	0x04, 0x11
        /*001a*/ 	.short	(.L_8 - .L_7)
	.align		4
.L_7:
        /*001c*/ 	.word	index@($__internal_1_$__cuda_sm10x_tcgen05_guardrail_trap_phase_invalid_during_alloc)
        /*0020*/ 	.word	0x00000088


	//----- nvinfo : EIATTR_FRAME_SIZE
	.align		4
.L_8:
        /*0024*/ 	.byte	0x04, 0x11
        /*0026*/ 	.short	(.L_10 - .L_9)
	.align		4
.L_9:
        /*0028*/ 	.word	index@($__internal_0_$__cuda_sm10x_tcgen05_guardrail_trap_col_being_dealloced_not_returned_by_alloc)
        /*002c*/ 	.word	0x00000088


	//----- nvinfo : EIATTR_FRAME_SIZE
	.align		4
.L_10:
        /*0030*/ 	.byte	0x04, 0x11
        /*0032*/ 	.short	(.L_12 - .L_11)
	.align		4
.L_11:
        /*0034*/ 	.word	index@(matmul_kernel)
        /*0038*/ 	.word	0x00000088


	//----- nvinfo : EIATTR_MIN_STACK_SIZE
	.align		4
.L_12:
        /*003c*/ 	.byte	0x04, 0x12
        /*003e*/ 	.short	(.L_14 - .L_13)
	.align		4
.L_13:
        /*0040*/ 	.word	index@(matmul_kernel)
        /*0044*/ 	.word	0x00000088
.L_14:


//--------------------- .nv.info.matmul_kernel    --------------------------
	.section	.nv.info.matmul_kernel,"",@"SHT_CUDA_INFO"
	.sectionflags	@""
	.align	4


	//----- nvinfo : EIATTR_CUDA_API_VERSION
	.align		4
        /*0000*/ 	.byte	0x04, 0x37
        /*0002*/ 	.short	(.L_16 - .L_15)
.L_15:
        /*0004*/ 	.word	0x00000081


	//----- nvinfo : EIATTR_KPARAM_INFO
	.align		4
.L_16:
        /*0008*/ 	.byte	0x04, 0x17
        /*000a*/ 	.short	(.L_18 - .L_17)
.L_17:
        /*000c*/ 	.word	0x00000000
        /*0010*/ 	.short	0x000d
        /*0012*/ 	.short	0x0048
        /*0014*/ 	.byte	0x00, 0xf4, 0x21, 0x00


	//----- nvinfo : EIATTR_KPARAM_INFO
	.align		4
.L_18:
        /*0018*/ 	.byte	0x04, 0x17
        /*001a*/ 	.short	(.L_20 - .L_19)
.L_19:
        /*001c*/ 	.word	0x00000000
        /*0020*/ 	.short	0x000c
        /*0022*/ 	.short	0x0040
        /*0024*/ 	.byte	0x00, 0xf4, 0x21, 0x00


	//----- nvinfo : EIATTR_KPARAM_INFO
	.align		4
.L_20:
        /*0028*/ 	.byte	0x04, 0x17
        /*002a*/ 	.short	(.L_22 - .L_21)
.L_21:
        /*002c*/ 	.word	0x00000000
        /*0030*/ 	.short	0x000b
        /*0032*/ 	.short	0x0038
        /*0034*/ 	.byte	0x00, 0xf0, 0x11, 0x00


	//----- nvinfo : EIATTR_KPARAM_INFO
	.align		4
.L_22:
        /*0038*/ 	.byte	0x04, 0x17
        /*003a*/ 	.short	(.L_24 - .L_23)
.L_23:
        /*003c*/ 	.word	0x00000000
        /*0040*/ 	.short	0x000a
        /*0042*/ 	.short	0x0034
        /*0044*/ 	.byte	0x00, 0xf0, 0x11, 0x00


	//----- nvinfo : EIATTR_KPARAM_INFO
	.align		4
.L_24:
        /*0048*/ 	.byte	0x04, 0x17
        /*004a*/ 	.short	(.L_26 - .L_25)
.L_25:
        /*004c*/ 	.word	0x00000000
        /*0050*/ 	.short	0x0009
        /*0052*/ 	.short	0x0030
        /*0054*/ 	.byte	0x00, 0xf0, 0x11, 0x00


	//----- nvinfo : EIATTR_KPARAM_INFO
	.align		4
.L_26:
        /*0058*/ 	.byte	0x04, 0x17
        /*005a*/ 	.short	(.L_28 - .L_27)
.L_27:
        /*005c*/ 	.word	0x00000000
        /*0060*/ 	.short	0x0008
        /*0062*/ 	.short	0x002c
        /*0064*/ 	.byte	0x00, 0xf0, 0x11, 0x00


	//----- nvinfo : EIATTR_KPARAM_INFO
	.align		4
.L_28:
        /*0068*/ 	.byte	0x04, 0x17
        /*006a*/ 	.short	(.L_30 - .L_29)
.L_29:
        /*006c*/ 	.word	0x00000000
        /*0070*/ 	.short	0x0007
        /*0072*/ 	.short	0x0028
        /*0074*/ 	.byte	0x00, 0xf0, 0x11, 0x00


	//----- nvinfo : EIATTR_KPARAM_INFO
	.align		4
.L_30:
        /*0078*/ 	.byte	0x04, 0x17
        /*007a*/ 	.short	(.L_32 - .L_31)
.L_31:
        /*007c*/ 	.word	0x00000000
        /*0080*/ 	.short	0x0006
        /*0082*/ 	.short	0x0024
        /*0084*/ 	.byte	0x00, 0xf0, 0x11, 0x00


	//----- nvinfo : EIATTR_KPARAM_INFO
	.align		4
.L_32:
        /*0088*/ 	.byte	0x04, 0x17
        /*008a*/ 	.short	(.L_34 - .L_33)
.L_33:
        /*008c*/ 	.word	0x00000000
        /*0090*/ 	.short	0x0005
        /*0092*/ 	.short	0x0020
        /*0094*/ 	.byte	0x00, 0xf0, 0x11, 0x00


	//----- nvinfo : EIATTR_KPARAM_INFO
	.align		4
.L_34:
        /*0098*/ 	.byte	0x04, 0x17
        /*009a*/ 	.short	(.L_36 - .L_35)
.L_35:
        /*009c*/ 	.word	0x00000000
        /*00a0*/ 	.short	0x0004
        /*00a2*/ 	.short	0x001c
        /*00a4*/ 	.byte	0x00, 0xf0, 0x11, 0x00


	//----- nvinfo : EIATTR_KPARAM_INFO
	.align		4
.L_36:
        /*00a8*/ 	.byte	0x04, 0x17
        /*00aa*/ 	.short	(.L_38 - .L_37)
.L_37:
        /*00ac*/ 	.word	0x00000000
        /*00b0*/ 	.short	0x0003
        /*00b2*/ 	.short	0x0018
        /*00b4*/ 	.byte	0x00, 0xf0, 0x11, 0x00


	//----- nvinfo : EIATTR_KPARAM_INFO
	.align		4
.L_38:
        /*00b8*/ 	.byte	0x04, 0x17
        /*00ba*/ 	.short	(.L_40 - .L_39)
.L_39:
        /*00bc*/ 	.word	0x00000000
        /*00c0*/ 	.short	0x0002
        /*00c2*/ 	.short	0x0010
        /*00c4*/ 	.byte	0x00, 0xf4, 0x21, 0x00


	//----- nvinfo : EIATTR_KPARAM_INFO
	.align		4
.L_40:
        /*00c8*/ 	.byte	0x04, 0x17
        /*00ca*/ 	.short	(.L_42 - .L_41)
.L_41:
        /*00cc*/ 	.word	0x00000000
        /*00d0*/ 	.short	0x0001
        /*00d2*/ 	.short	0x0008
        /*00d4*/ 	.byte	0x00, 0xf4, 0x21, 0x00


	//----- nvinfo : EIATTR_KPARAM_INFO
	.align		4
.L_42:
        /*00d8*/ 	.byte	0x04, 0x17
        /*00da*/ 	.short	(.L_44 - .L_43)
.L_43:
        /*00dc*/ 	.word	0x00000000
        /*00e0*/ 	.short	0x0000
        /*00e2*/ 	.short	0x0000
        /*00e4*/ 	.byte	0x00, 0xf4, 0x21, 0x00


	//----- nvinfo : EIATTR_EXPLICIT_CLUSTER
	.align		4
.L_44:
        /*00e8*/ 	.byte	0x01, 0x3e
	.zero		2


	//----- nvinfo : EIATTR_CTA_PER_CLUSTER
	.align		4
        /*00ec*/ 	.byte	0x04, 0x3d
        /*00ee*/ 	.short	(.L_46 - .L_45)
.L_45:
        /*00f0*/ 	.word	0x00000004
        /*00f4*/ 	.word	0x00000001
        /*00f8*/ 	.word	0x00000001


	//----- nvinfo : EIATTR_AT_ENTRY_FRAGMENTS
	.align		4
.L_46:
        /*00fc*/ 	.byte	0x04, 0x4f
        /*00fe*/ 	.short	(.L_48 - .L_47)


	//   ....[0]....
.L_47:
        /*0100*/ 	.word	0x00000004


	//----- nvinfo : EIATTR_RESERVED_SMEM_USED
	.align		4
.L_48:
        /*0104*/ 	.byte	0x01, 0x41
	.zero		2


	//----- nvinfo : EIATTR_SPARSE_MMA_MASK
	.align		4
        /*0108*/ 	.byte	0x03, 0x50
        /*010a*/ 	.short	0x0000


	//----- nvinfo : EIATTR_TCGEN05_1CTA_USED
	.align		4
        /*010c*/ 	.byte	0x01, 0x51
	.zero		2


	//----- nvinfo : EIATTR_MAXREG_COUNT
	.align		4
        /*0110*/ 	.byte	0x03, 0x1b
        /*0112*/ 	.short	0x00ff


	//----- nvinfo : EIATTR_NUM_BARRIERS
	.align		4
        /*0114*/ 	.byte	0x02, 0x4c
        /*0116*/ 	.byte	0x01
	.zero		1


	//----- nvinfo : EIATTR_ANNOTATIONS
	.align		4
        /*0118*/ 	.byte	0x04, 0x55
        /*011a*/ 	.short	(.L_50 - .L_49)


	//   ....[0]....
.L_49:
        /*011c*/ 	.word	0x00000001
        /*0120*/ 	.byte	0x10, 0x0a, 0x00, 0x00, 0x01, 0x00, 0x00, 0x00, 0x90, 0x49, 0x00, 0x00, 0x01, 0x00, 0x00, 0x00
        /* <DEDUP_REMOVED lines=36> */
        /*0370*/ 	.byte	0xb0, 0xc9, 0x00, 0x00


	//----- nvinfo : EIATTR_INT_WARP_WIDE_INSTR_OFFSETS
	.align		4
.L_50:
        /*0374*/ 	.byte	0x04, 0x31
        /*0376*/ 	.short	(.L_52 - .L_51)


	//   ....[0]....
.L_51:
        /*0378*/ 	.word	0x00004150


	//   ....[1]....
        /*037c*/ 	.word	0x00004180


	//   ....[2]....
        /*0380*/ 	.word	0x00007560


	//   ....[3]....
        /*0384*/ 	.word	0x00010ad0


	//   ....[4]....
        /*0388*/ 	.word	0x00010b20


	//----- nvinfo : EIATTR_COOP_GROUP_MASK_REGIDS
	.align		4
.L_52:
        /*038c*/ 	.byte	0x04, 0x29
        /*038e*/ 	.short	(.L_54 - .L_53)


	//   ....[0]....
.L_53:
        /*0390*/ 	.word	0xffffffff


	//   ....[1]....
        /*0394*/ 	.word	0xffffffff


	//   ....[2]....
        /*0398*/ 	.word	0xffffffff


	//   ....[3]....
        /*039c*/ 	.word	0xffffffff


	//----- nvinfo : EIATTR_COOP_GROUP_INSTR_OFFSETS
	.align		4
.L_54:
        /*03a0*/ 	.byte	0x04, 0x28
        /*03a2*/ 	.short	(.L_56 - .L_55)


	//   ....[0]....
.L_55:
        /*03a4*/ 	.word	0x00000080


	//   ....[1]....
        /*03a8*/ 	.word	0x00000340


	//   ....[2]....
        /*03ac*/ 	.word	0x00010960


	//   ....[3]....
        /*03b0*/ 	.word	0x00010bd0


	//----- nvinfo : EIATTR_VRC_CTA_INIT_COUNT
	.align		4
.L_56:
        /*03b4*/ 	.byte	0x02, 0x4a
        /*03b6*/ 	.byte	0x80
	.zero		1


	//----- nvinfo : EIATTR_MBARRIER_INSTR_OFFSETS
	.align		4
        /*03b8*/ 	.byte	0x04, 0x39
        /*03ba*/ 	.short	(.L_58 - .L_57)


	//   ....[0]....
.L_57:
        /*03bc*/ 	.word	0x00004260
        /*03c0*/ 	.word	0x000000ff
        /*03c4*/ 	.word	0x00000000
        /*03c8*/ 	.short	0x0100
        /*03ca*/ 	.byte	0x0b
	.zero		1


	//   ....[1]....
        /*03cc*/ 	.word	0x00007580
        /*03d0*/ 	.word	0x000000ff
        /*03d4*/ 	.word	0x00008008
        /*03d8*/ 	.short	0x0100
        /*03da*/ 	.byte	0x09
	.zero		1


	//   ....[2]....
        /*03dc*/ 	.word	0x0000b380
        /*03e0*/ 	.word	0x000000ff
        /*03e4*/ 	.word	0x00000000
        /*03e8*/ 	.short	0x010a
        /*03ea*/ 	.byte	0x0b
	.zero		1


	//   ....[3]....
        /*03ec*/ 	.word	0x0000c990
        /*03f0*/ 	.word	0x000000ff
        /*03f4*/ 	.word	0x00000000
        /*03f8*/ 	.short	0x010a
        /*03fa*/ 	.byte	0x0b
	.zero		1


	//   ....[4]....
        /*03fc*/ 	.word	0x0000ca80
        /*0400*/ 	.word	0x000000ff
        /*0404*/ 	.word	0x00008000
        /*0408*/ 	.short	0x0108
        /*040a*/ 	.byte	0x09
	.zero		1


	//   ....[5]....
        /*040c*/ 	.word	0x0000cab0
        /*0410*/ 	.word	0x000000ff
        /*0414*/ 	.word	0x00008008
        /*0418*/ 	.short	0x0108
        /*041a*/ 	.byte	0x09
	.zero		1


	//   ....[6]....
        /*041c*/ 	.word	0x00010bf0
        /*0420*/ 	.word	0x000000ff
        /*0424*/ 	.word	0x00000000
        /*0428*/ 	.short	0x010a
        /*042a*/ 	.byte	0x0b
	.zero		1


	//   ....[7]....
        /*042c*/ 	.word	0x00010c20
        /*0430*/ 	.word	0x000000ff
        /*0434*/ 	.word	0x00000000
        /*0438*/ 	.short	0x010a
        /*043a*/ 	.byte	0x0b
	.zero		1


	//----- nvinfo : EIATTR_NUM_MBARRIERS
	.align		4
.L_58:
        /*043c*/ 	.byte	0x03, 0x38
        /*043e*/ 	.short	0x0002


	//----- nvinfo : EIATTR_EXIT_INSTR_OFFSETS
	.align		4
        /*0440*/ 	.byte	0x04, 0x1c
        /*0442*/ 	.short	(.L_60 - .L_59)


	//   ....[0]....
.L_59:
        /*0444*/ 	.word	0x00010be0


	//----- nvinfo : EIATTR_REQNTID
	.align		4
.L_60:
        /*0448*/ 	.byte	0x04, 0x10
        /*044a*/ 	.short	(.L_62 - .L_61)
.L_61:
        /*044c*/ 	.word	0x00000080
        /*0450*/ 	.word	0x00000001
        /*0454*/ 	.word	0x00000001


	//----- nvinfo : EIATTR_CRS_STACK_SIZE
	.align		4
.L_62:
        /*0458*/ 	.byte	0x04, 0x1e
        /*045a*/ 	.short	(.L_64 - .L_63)
.L_63:
        /*045c*/ 	.word	0x00000000


	//----- nvinfo : EIATTR_CBANK_PARAM_SIZE
	.align		4
.L_64:
        /*0460*/ 	.byte	0x03, 0x19
        /*0462*/ 	.short	0x0050


	//----- nvinfo : EIATTR_PARAM_CBANK
	.align		4
        /*0464*/ 	.byte	0x04, 0x0a
        /*0466*/ 	.short	(.L_66 - .L_65)
	.align		4
.L_65:
        /*0468*/ 	.word	index@(.nv.constant0.matmul_kernel)
        /*046c*/ 	.short	0x0380
        /*046e*/ 	.short	0x0050


	//----- nvinfo : EIATTR_SW_WAR
	.align		4
.L_66:
        /*0470*/ 	.byte	0x04, 0x36
        /*0472*/ 	.short	(.L_68 - .L_67)
.L_67:
        /*0474*/ 	.word	0x00000008
.L_68:


//--------------------- .nv.compat                --------------------------
	.section	.nv.compat,"",@"SHT_CUDA_COMPAT_INFO"
	.align	4
        /*0000*/ 	.byte	0x02, 0x02, 0x02, 0x00, 0x02, 0x05, 0x05, 0x00, 0x02, 0x03, 0x00, 0x00, 0x02, 0x06, 0x01, 0x00


//--------------------- .nv.callgraph             --------------------------
	.section	.nv.callgraph,"",@"SHT_CUDA_CALLGRAPH"
	.align	4
	.sectionentsize	8
	.align		4
        /*0000*/ 	.word	0x00000000
	.align		4
        /*0004*/ 	.word	0xffffffff
	.align		4
        /*0008*/ 	.word	0x00000000
	.align		4
        /*000c*/ 	.word	0xfffffffe
	.align		4
        /*0010*/ 	.word	0x00000000
	.align		4
        /*0014*/ 	.word	0xfffffffd
	.align		4
        /*0018*/ 	.word	0x00000000
	.align		4
        /*001c*/ 	.word	0xfffffffc


//--------------------- .text.matmul_kernel       --------------------------
	.section	.text.matmul_kernel,"ax",@progbits
	.align	128
        .global         matmul_kernel
        .type           matmul_kernel,@function
        .size           matmul_kernel,(.L_x_21 - matmul_kernel)
        .other          matmul_kernel,@"STO_CUDA_ENTRY STV_DEFAULT"
matmul_kernel:
.text.matmul_kernel:
[----:B------:R-:W0:Y:S01]  /*0000*/  LDC R1, c[0x0][0x37c] ;  /* 0x0000df00ff017b82 */ /* 0x000e220000000800 */
[----:B------:R-:W1:Y:S01]  /*0010*/  S2R R203, SR_TID.X ;  /* 0x0000000000cb7919 */ /* 0x000e620000002100 */
[----:B0-----:R-:W-:Y:S01]  /*0020*/  VIADD R1, R1, 0xffffff78 ;  /* 0xffffff7801017836 */ /* 0x001fe20000000000 */
[----:B------:R-:W0:Y:S01]  /*0030*/  LDCU.64 UR22, c[0x0][0x358] ;  /* 0x00006b00ff1677ac */ /* 0x000e220008000a00 */
[----:B-1----:R-:W-:-:S13]  /*0040*/  ISETP.GE.U32.AND P0, PT, R203, 0x20, PT ;  /* 0x00000020cb00780c */ /* 0x002fda0003f06070 */
[----:B------:R-:W-:Y:S02]  /*0050*/  VOTEU.ANY UP0, P0 ;  /* 0x0000000000ff7886 */ /* 0x000fe40000000100 */
[----:B------:R-:W-:Y:S05]  /*0060*/  BRA.U UP0, `(.L_x_0) ;  /* 0x0000000100b87547 */ /* 0x000fea000b800000 */
[----:B------:R-:W1:Y:S01]  /*0070*/  S2UR UR6, SR_CgaCtaId ;  /* 0x00000000000679c3 */ /* 0x000e620000008800 */
[----:B------:R-:W-:Y:S01]  /*0080*/  NOP ;  /* 0x0000000000007918 */ /* 0x000fe20000000000 */
[----:B------:R-:W-:Y:S02]  /*0090*/  UMOV UR4, 0x40 ;  /* 0x0000004000047882 */ /* 0x000fe40000000000 */
[----:B-1----:R-:W-:-:S09]  /*00a0*/  ULEA UR4, UR6, UR4, 0x18 ;  /* 0x0000000406047291 */ /* 0x002fd2000f8ec0ff */
[----:B------:R-:W1:Y:S01]  /*00b0*/  LDS.U8 R0, [UR4] ;  /* 0x00000004ff007984 */ /* 0x000e620008000000 */
[----:B------:R-:W-:Y:S02]  /*00c0*/  UMOV UR4, 0x400 ;  /* 0x0000040000047882 */ /* 0x000fe40000000000 */
[----:B------:R-:W-:Y:S01]  /*00d0*/  ULEA UR4, UR6, UR4, 0x18 ;  /* 0x0000000406047291 */ /* 0x000fe2000f8ec0ff */
[----:B-1----:R-:W-:-:S13]  /*00e0*/  ISETP.NE.AND P0, PT, R0, RZ, PT ;  /* 0x000000ff0000720c */ /* 0x002fda0003f05270 */
[----:B------:R-:W-:Y:S05]  /*00f0*/  @P0 BRA `(.L_x_1) ;  /* 0x00000000007c0947 */ /* 0x000fea0003800000 */
[----:B------:R-:W-:-:S13]  /*0100*/  ELECT P0, URZ, PT ;  /* 0x0000000000ff782f */ /* 0x000fda0003800000 */
[----:B------:R-:W-:Y:S05]  /*0110*/  @!P0 BRA `(.L_x_2) ;  /* 0x0000000000848947 */ /* 0x000fea0003800000 */
[----:B------:R-:W-:Y:S01]  /*0120*/  UMOV UR5, 0x8 ;  /* 0x0000000800057882 */ /* 0x000fe20000000000 */
[----:B------:R-:W-:Y:S02]  /*0130*/  IMAD.MOV.U32 R4, RZ, RZ, 0x1 ;  /* 0x00000001ff047424 */ /* 0x000fe400078e00ff */
[----:B------:R-:W-:Y:S02]  /*0140*/  IMAD.MOV.U32 R5, RZ, RZ, 0xff ;  /* 0x000000ffff057424 */ /* 0x000fe400078e00ff */
[----:B------:R-:W-:Y:S04]  /*0150*/  DEPBAR.LE SB1, 0x36 ;  /* 0x00009d800000791a */ /* 0x000fe80000000000 */
[----:B------:R-:W1:Y:S02]  /*0160*/  UTCATOMSWS.FIND_AND_SET.ALIGN UP1, UR5, UR5 ;  /* 0x00000005000575e3 */ /* 0x000e640008020800 */
[----:B-1----:R-:W-:-:S04]  /*0170*/  PLOP3.LUT P0, PT, PT, PT, UP1, 0x80, 0x8 ;  /* 0x000000000008781c */ /* 0x002fc80003f0f018 */
[----:B------:R-:W-:-:S04]  /*0180*/  SEL R0, RZ, 0xffffffff, !P0 ;  /* 0xffffffffff007807 */ /* 0x000fc80004000000 */
[----:B------:R-:W-:Y:S01]  /*0190*/  ISETP.NE.AND P0, PT, R0, RZ, PT ;  /* 0x000000ff0000720c */ /* 0x000fe20003f05270 */
[----:B------:R-:W-:-:S12]  /*01a0*/  IMAD.U32 R0, RZ, RZ, UR5 ;  /* 0x00000005ff007e24 */ /* 0x000fd8000f8e00ff */
[----:B------:R-:W-:Y:S05]  /*01b0*/  @P0 BRA `(.L_x_3) ;  /* 0x0000000000240947 */ /* 0x000fea0003800000 */
.L_x_4:
[----:B------:R-:W-:Y:S05]  /*01c0*/  NANOSLEEP 0x64 ;  /* 0x000000640000795d */ /* 0x000fea0003800000 */
[----:B------:R-:W-:-:S05]  /*01d0*/  UMOV UR5, 0x8 ;  /* 0x0000000800057882 */ /* 0x000fca0000000000 */
[----:B------:R-:W-:Y:S04]  /*01e0*/  DEPBAR.LE SB1, 0x36 ;  /* 0x00009d800000791a */ /* 0x000fe80000000000 */
[----:B------:R-:W1:Y:S02]  /*01f0*/  UTCATOMSWS.FIND_AND_SET.ALIGN UP1, UR5, UR5 ;  /* 0x00000005000575e3 */ /* 0x000e640008020800 */
[----:B-1----:R-:W-:-:S04]  /*0200*/  PLOP3.LUT P0, PT, PT, PT, UP1, 0x80, 0x8 ;  /* 0x000000000008781c */ /* 0x002fc80003f0f018 */
[----:B------:R-:W-:-:S04]  /*0210*/  SEL R0, RZ, 0xffffffff, !P0 ;  /* 0xffffffffff007807 */ /* 0x000fc80004000000 */
[----:B------:R-:W-:Y:S01]  /*0220*/  ISETP.NE.AND P0, PT, R0, RZ, PT ;  /* 0x000000ff0000720c */ /* 0x000fe20003f05270 */
[----:B------:R-:W-:-:S12]  /*0230*/  IMAD.U32 R0, RZ, RZ, UR5 ;  /* 0x00000005ff007e24 */ /* 0x000fd8000f8e00ff */
[----:B------:R-:W-:Y:S05]  /*0240*/  @!P0 BRA `(.L_x_4) ;  /* 0xfffffffc00dc8947 */ /* 0x000fea000383ffff */
.L_x_3:
[C---:B------:R-:W-:Y:S01]  /*0250*/  VIADD R3, R0.reuse, 0x10 ;  /* 0x0000001000037836 */ /* 0x040fe20000000000 */
[----:B------:R-:W-:Y:S01]  /*0260*/  UMOV UR5, 0x50 ;  /* 0x0000005000057882 */ /* 0x000fe20000000000 */
[----:B------:R-:W-:Y:S01]  /*0270*/  SHF.L.U32 R2, R5, R0, RZ ;  /* 0x0000000005027219 */ /* 0x000fe200000006ff */
[----:B------:R-:W-:Y:S01]  /*0280*/  ULEA UR5, UR6, UR5, 0x18 ;  /* 0x0000000506057291 */ /* 0x000fe2000f8ec0ff */
[----:B------:R-:W-:Y:S01]  /*0290*/  IMAD.SHL.U32 R0, R0, 0x20, RZ ;  /* 0x0000002000007824 */ /* 0x000fe200078e00ff */
[----:B------:R-:W-:-:S04]  /*02a0*/  SHF.L.U32 R3, R4, R3, RZ ;  /* 0x0000000304037219 */ /* 0x000fc800000006ff */
[----:B------:R-:W-:-:S05]  /*02b0*/  LOP3.LUT R2, R3, R2, RZ, 0xfc, !PT ;  /* 0x0000000203027212 */ /* 0x000fca00078efcff */
[----:B------:R1:W-:Y:S04]  /*02c0*/  ATOMS.OR RZ, [UR5], R2 ;  /* 0x00000002ffff798c */ /* 0x0003e8000b000005 */
[----:B------:R1:W-:Y:S01]  /*02d0*/  STS [UR4], R0 ;  /* 0x00000000ff007988 */ /* 0x0003e20008000804 */
[----:B------:R-:W-:Y:S05]  /*02e0*/  BRA `(.L_x_2) ;  /* 0x0000000000107947 */ /* 0x000fea0003800000 */
.L_x_1:
[----:B------:R-:W-:Y:S01]  /*02f0*/  IMAD.MOV.U32 R0, RZ, RZ, -0x1 ;  /* 0xffffffffff007424 */ /* 0x000fe200078e00ff */
[----:B------:R-:W-:-:S04]  /*0300*/  MOV R2, 0x330 ;  /* 0x0000033000027802 */ /* 0x000fc80000000f00 */
[----:B------:R1:W-:Y:S03]  /*0310*/  STS [UR4], R0 ;  /* 0x00000000ff007988 */ /* 0x0003e60008000804 */
[----:B01----:R-:W-:Y:S05]  /*0320*/  CALL.REL.NOINC `($__internal_1_$__cuda_sm10x_tcgen05_guardrail_trap_phase_invalid_during_alloc) ;  /* 0x0000010800547944 */ /* 0x003fea0003c00000 */
.L_x_2:
[----:B------:R-:W-:Y:S05]  /*0330*/  WARPSYNC.ALL ;  /* 0x0000000000007948 */ /* 0x000fea0003800000 */
[----:B------:R-:W-:Y:S01]  /*0340*/  NOP ;  /* 0x0000000000007918 */ /* 0x000fe20000000000 */
.L_x_0:
[----:B------:R-:W2:Y:S08]  /*0350*/  LDC.64 R24, c[0x0][0x398] ;  /* 0x0000e600ff187b82 */ /* 0x000eb00000000a00 */
[----:B------:R-:W3:Y:S02]  /*0360*/  S2UR UR5, SR_CgaSize ;  /* 0x00000000000579c3 */ /* 0x000ee40000008a00 */
[----:B---3--:R-:W-:-:S12]  /*0370*/  UIMAD UR5, UR5, -0xa0, URZ ;  /* 0xffffff60050578a4 */ /* 0x008fd8000f8e02ff */
[----:B------:R-:W3:Y:S01]  /*0380*/  LDCU UR5, c[0x0][UR5+0x2b0] ;  /* 0x00005600050577ac */ /* 0x000ee20008000800 */
[----:B------:R-:W-:Y:S01]  /*0390*/  SHF.R.U32.HI R204, RZ, 0x5, R203 ;  /* 0x00000005ffcc7819 */ /* 0x000fe200000116cb */
[----:B------:R-:W-:Y:S01]  /*03a0*/  UMOV UR9, 0x400 ;  /* 0x0000040000097882 */ /* 0x000fe20000000000 */
[----:B------:R-:W4:Y:S01]  /*03b0*/  LDCU.128 UR12, c[0x0][0x380] ;  /* 0x00007000ff0c77ac */ /* 0x000f220008000c00 */
[----:B------:R-:W5:Y:S01]  /*03c0*/  S2UR UR4, SR_CTAID.X ;  /* 0x00000000000479c3 */ /* 0x000f620000002500 */
[----:B------:R-:W-:Y:S01]  /*03d0*/  UMOV UR6, 0x1 ;  /* 0x0000000100067882 */ /* 0x000fe20000000000 */
[----:B-12---:R-:W-:Y:S01]  /*03e0*/  VIADD R0, R25, 0x7f ;  /* 0x0000007f19007836 */ /* 0x006fe20000000000 */
[----:B------:R-:W-:-:S04]  /*03f0*/  IABS R12, R24 ;  /* 0x00000018000c7213 */ /* 0x000fc80000000000 */
[----:B------:R-:W-:Y:S02]  /*0400*/  SHF.R.S32.HI R3, RZ, 0x1f, R0 ;  /* 0x0000001fff037819 */ /* 0x000fe40000011400 */
[----:B-----5:R-:W-:Y:S02]  /*0410*/  I2FP.F32.U32 R5, UR4 ;  /* 0x0000000400057c45 */ /* 0x020fe40008201000 */
[----:B------:R-:W-:-:S03]  /*0420*/  LEA.HI R3, R3, R0, RZ, 0x7 ;  /* 0x0000000003037211 */ /* 0x000fc600078f38ff */
[----:B---3--:R-:W-:Y:S01]  /*0430*/  FMUL R5, R5, UR5 ;  /* 0x0000000505057c20 */ /* 0x008fe20008400000 */
[----:B------:R-:W-:Y:S01]  /*0440*/  SHF.R.S32.HI R3, RZ, 0x7, R3 ;  /* 0x00000007ff037819 */ /* 0x000fe20000011403 */
[----:B------:R-:W1:Y:S04]  /*0450*/  S2UR UR5, SR_CgaCtaId ;  /* 0x00000000000579c3 */ /* 0x000e680000008800 */
[----:B------:R-:W-:Y:S01]  /*0460*/  IMAD.SHL.U32 R4, R3, 0x8, RZ ;  /* 0x0000000803047824 */ /* 0x000fe200078e00ff */
[----:B------:R-:W-:Y:S04]  /*0470*/  F2I.U32.TRUNC.NTZ R5, R5 ;  /* 0x0000000500057305 */ /* 0x000fe8000020f000 */
[----:B------:R-:W-:-:S04]  /*0480*/  IABS R7, R4 ;  /* 0x0000000400077213 */ /* 0x000fc80000000000 */
[----:B------:R-:W2:Y:S01]  /*0490*/  I2F.RP R0, R7 ;  /* 0x0000000700007306 */ /* 0x000ea20000209400 */
[----:B-1----:R-:W-:Y:S02]  /*04a0*/  USHF.L.U32 UR4, UR5, 0x7, URZ ;  /* 0x0000000705047899 */ /* 0x002fe400080006ff */
[----:B------:R-:W-:-:S05]  /*04b0*/  ULEA UR9, UR5, UR9, 0x18 ;  /* 0x0000000905097291 */ /* 0x000fca000f8ec0ff */
[----:B--2---:R-:W1:Y:S01]  /*04c0*/  MUFU.RCP R0, R0 ;  /* 0x0000000000007308 */ /* 0x004e620000001000 */
[----:B------:R-:W-:Y:S01]  /*04d0*/  ULOP3.LUT UR4, UR4, 0x180, URZ, 0xc0, !UPT ;  /* 0x0000018004047892 */ /* 0x000fe2000f8ec0ff */
[----:B-1----:R-:W-:Y:S01]  /*04e0*/  VIADD R2, R0, 0xffffffe ;  /* 0x0ffffffe00027836 */ /* 0x002fe20000000000 */
[----:B------:R-:W-:-:S05]  /*04f0*/  IABS R0, R5 ;  /* 0x0000000500007213 */ /* 0x000fca0000000000 */
[----:B------:R1:W2:Y:S02]  /*0500*/  F2I.FTZ.U32.TRUNC.NTZ R3, R2 ;  /* 0x0000000200037305 */ /* 0x0002a4000021f000 */
[----:B-1----:R-:W-:Y:S02]  /*0510*/  IMAD.MOV.U32 R2, RZ, RZ, RZ ;  /* 0x000000ffff027224 */ /* 0x002fe400078e00ff */
[----:B--2---:R-:W-:-:S04]  /*0520*/  IMAD.MOV R6, RZ, RZ, -R3 ;  /* 0x000000ffff067224 */ /* 0x004fc800078e0a03 */
[----:B------:R-:W-:Y:S01]  /*0530*/  IMAD R9, R6, R7, RZ ;  /* 0x0000000706097224 */ /* 0x000fe200078e02ff */
[----:B------:R-:W-:-:S03]  /*0540*/  IABS R6, R4 ;  /* 0x0000000400067213 */ /* 0x000fc60000000000 */
[----:B------:R-:W-:-:S04]  /*0550*/  IMAD.HI.U32 R3, R3, R9, R2 ;  /* 0x0000000903037227 */ /* 0x000fc800078e0002 */
[----:B------:R-:W-:Y:S02]  /*0560*/  IMAD.MOV R2, RZ, RZ, -R6 ;  /* 0x000000ffff027224 */ /* 0x000fe400078e0a06 */
[----:B------:R-:W-:-:S04]  /*0570*/  IMAD.HI.U32 R3, R3, R0, RZ ;  /* 0x0000000003037227 */ /* 0x000fc800078e00ff */
[----:B------:R-:W-:Y:S01]  /*0580*/  IMAD R0, R3, R2, R0 ;  /* 0x0000000203007224 */ /* 0x000fe200078e0200 */
[----:B------:R-:W-:Y:S04]  /*0590*/  BAR.SYNC.DEFER_BLOCKING 0x0 ;  /* 0x0000000000007b1d */ /* 0x000fe80000010000 */
[----:B------:R-:W-:-:S13]  /*05a0*/  ISETP.GT.U32.AND P1, PT, R7, R0, PT ;  /* 0x000000000700720c */ /* 0x000fda0003f24070 */
[----:B------:R-:W-:Y:S02]  /*05b0*/  @!P1 IMAD.IADD R0, R0, 0x1, -R7 ;  /* 0x0000000100009824 */ /* 0x000fe400078e0a07 */
[----:B------:R-:W-:Y:S01]  /*05c0*/  @!P1 VIADD R3, R3, 0x1 ;  /* 0x0000000103039836 */ /* 0x000fe20000000000 */
[----:B------:R-:W-:Y:S02]  /*05d0*/  ISETP.NE.AND P1, PT, R4, RZ, PT ;  /* 0x000000ff0400720c */ /* 0x000fe40003f25270 */
[----:B------:R-:W-:Y:S02]  /*05e0*/  ISETP.GE.U32.AND P0, PT, R0, R7, PT ;  /* 0x000000070000720c */ /* 0x000fe40003f06070 */
[----:B------:R-:W-:-:S04]  /*05f0*/  LOP3.LUT R0, R5, R4, RZ, 0x3c, !PT ;  /* 0x0000000405007212 */ /* 0x000fc800078e3cff */
[----:B------:R-:W-:Y:S01]  /*0600*/  ISETP.GE.AND P2, PT, R0, RZ, PT ;  /* 0x000000ff0000720c */ /* 0x000fe20003f46270 */
[----:B------:R-:W-:-:S06]  /*0610*/  VIADD R0, R24, 0x1ff ;  /* 0x000001ff18007836 */ /* 0x000fcc0000000000 */
[----:B------:R-:W-:-:S04]  /*0620*/  @P0 VIADD R3, R3, 0x1 ;  /* 0x0000000103030836 */ /* 0x000fc80000000000 */
[----:B------:R-:W-:Y:S01]  /*0630*/  IMAD.MOV.U32 R2, RZ, RZ, R3 ;  /* 0x000000ffff027224 */ /* 0x000fe200078e0003 */
[----:B------:R-:W-:-:S03]  /*0640*/  SHF.R.S32.HI R3, RZ, 0x1f, R0 ;  /* 0x0000001fff037819 */ /* 0x000fc60000011400 */
[----:B------:R-:W-:Y:S01]  /*0650*/  @!P2 IMAD.MOV R2, RZ, RZ, -R2 ;  /* 0x000000ffff02a224 */ /* 0x000fe200078e0a02 */
[----:B------:R-:W-:Y:S02]  /*0660*/  @!P1 LOP3.LUT R2, RZ, R4, RZ, 0x33, !PT ;  /* 0x00000004ff029212 */ /* 0x000fe400078e33ff */
[----:B------:R-:W-:-:S03]  /*0670*/  LEA.HI R3, R3, R0, RZ, 0x9 ;  /* 0x0000000003037211 */ /* 0x000fc600078f48ff */
[----:B------:R-:W-:Y:S02]  /*0680*/  IMAD.SHL.U32 R6, R2, 0x8, RZ ;  /* 0x0000000802067824 */ /* 0x000fe400078e00ff */
[----:B------:R-:W-:-:S03]  /*0690*/  IMAD.MOV R2, RZ, RZ, -R2 ;  /* 0x000000ffff027224 */ /* 0x000fc600078e0a02 */
[----:B------:R-:W-:Y:S01]  /*06a0*/  LEA.HI.SX32 R3, R3, -R6, 0x17 ;  /* 0x8000000603037211 */ /* 0x000fe200078fbaff */
[----:B------:R-:W-:-:S03]  /*06b0*/  IMAD R8, R4, R2, R5 ;  /* 0x0000000204087224 */ /* 0x000fc600078e0205 */
[----:B------:R-:W-:-:S04]  /*06c0*/  VIMNMX R11, PT, PT, R3, 0x8, PT ;  /* 0x00000008030b7848 */ /* 0x000fc80003fe0100 */
[-C--:B------:R-:W-:Y:S02]  /*06d0*/  IABS R7, R11.reuse ;  /* 0x0000000b00077213 */ /* 0x080fe40000000000 */
[----:B------:R-:W-:Y:S02]  /*06e0*/  IABS R4, R11 ;  /* 0x0000000b00047213 */ /* 0x000fe40000000000 */
[----:B------:R-:W1:Y:S08]  /*06f0*/  I2F.RP R0, R7 ;  /* 0x0000000700007306 */ /* 0x000e700000209400 */
[----:B-1----:R-:W1:Y:S02]  /*0700*/  MUFU.RCP R0, R0 ;  /* 0x0000000000007308 */ /* 0x002e640000001000 */
[----:B-1----:R-:W-:-:S06]  /*0710*/  VIADD R3, R0, 0xffffffe ;  /* 0x0ffffffe00037836 */ /* 0x002fcc0000000000 */
[----:B------:R-:W1:Y:S02]  /*0720*/  F2I.FTZ.U32.TRUNC.NTZ R3, R3 ;  /* 0x0000000300037305 */ /* 0x000e64000021f000 */
[----:B-1----:R-:W-:-:S04]  /*0730*/  IMAD.MOV R9, RZ, RZ, -R3 ;  /* 0x000000ffff097224 */ /* 0x002fc800078e0a03 */
[----:B------:R-:W-:Y:S01]  /*0740*/  IMAD.MOV.U32 R2, RZ, RZ, R9 ;  /* 0x000000ffff027224 */ /* 0x000fe200078e0009 */
[----:B------:R-:W-:-:S03]  /*0750*/  IABS R9, R8 ;  /* 0x0000000800097213 */ /* 0x000fc60000000000 */
[----:B------:R-:W-:Y:S02]  /*0760*/  IMAD R5, R2, R7, RZ ;  /* 0x0000000702057224 */ /* 0x000fe400078e02ff */
[----:B------:R-:W-:-:S04]  /*0770*/  IMAD.MOV.U32 R2, RZ, RZ, RZ ;  /* 0x000000ffff027224 */ /* 0x000fc800078e00ff */
[----:B------:R-:W-:-:S04]  /*0780*/  IMAD.HI.U32 R2, R3, R5, R2 ;  /* 0x0000000503027227 */ /* 0x000fc800078e0002 */
[----:B------:R-:W-:Y:S02]  /*0790*/  IMAD.MOV R3, RZ, RZ, -R4 ;  /* 0x000000ffff037224 */ /* 0x000fe400078e0a04 */
[----:B------:R-:W-:-:S04]  /*07a0*/  IMAD.HI.U32 R0, R2, R9, RZ ;  /* 0x0000000902007227 */ /* 0x000fc800078e00ff */
[----:B------:R-:W-:Y:S02]  /*07b0*/  IMAD R2, R0, R3, R9 ;  /* 0x0000000300027224 */ /* 0x000fe400078e0209 */
[----:B------:R-:W1:Y:S03]  /*07c0*/  I2F.RP R3, R12 ;  /* 0x0000000c00037306 */ /* 0x000e660000209400 */
[----:B------:R-:W-:-:S05]  /*07d0*/  ISETP.GT.U32.AND P1, PT, R7, R2, PT ;  /* 0x000000020700720c */ /* 0x000fca0003f24070 */
[----:B-1----:R-:W1:Y:S08]  /*07e0*/  MUFU.RCP R3, R3 ;  /* 0x0000000300037308 */ /* 0x002e700000001000 */
[----:B------:R-:W-:Y:S02]  /*07f0*/  @!P1 IMAD.IADD R2, R2, 0x1, -R7 ;  /* 0x0000000102029824 */ /* 0x000fe400078e0a07 */
[----:B------:R-:W-:Y:S01]  /*0800*/  @!P1 VIADD R0, R0, 0x1 ;  /* 0x0000000100009836 */ /* 0x000fe20000000000 */
[----:B------:R-:W-:-:S02]  /*0810*/  ISETP.NE.AND P1, PT, R11, RZ, PT ;  /* 0x000000ff0b00720c */ /* 0x000fc40003f25270 */
[----:B------:R-:W-:Y:S02]  /*0820*/  ISETP.GE.U32.AND P0, PT, R2, R7, PT ;  /* 0x000000070200720c */ /* 0x000fe40003f06070 */
[----:B------:R-:W-:-:S04]  /*0830*/  LOP3.LUT R2, R8, R11, RZ, 0x3c, !PT ;  /* 0x0000000b08027212 */ /* 0x000fc800078e3cff */
[----:B------:R-:W-:Y:S02]  /*0840*/  ISETP.GE.AND P2, PT, R2, RZ, PT ;  /* 0x000000ff0200720c */ /* 0x000fe40003f46270 */
[----:B------:R-:W-:Y:S01]  /*0850*/  IABS R2, R25 ;  /* 0x0000001900027213 */ /* 0x000fe20000000000 */
[----:B-1----:R-:W-:-:S03]  /*0860*/  VIADD R4, R3, 0xffffffe ;  /* 0x0ffffffe03047836 */ /* 0x002fc60000000000 */
[----:B------:R-:W1:Y:S01]  /*0870*/  I2F.RP R7, R2 ;  /* 0x0000000200077306 */ /* 0x000e620000209400 */
[----:B------:R-:W-:-:S04]  /*0880*/  @P0 VIADD R0, R0, 0x1 ;  /* 0x0000000100000836 */ /* 0x000fc80000000000 */
[----:B------:R-:W-:-:S03]  /*0890*/  IMAD.MOV.U32 R9, RZ, RZ, R0 ;  /* 0x000000ffff097224 */ /* 0x000fc600078e0000 */
[----:B------:R2:W3:Y:S01]  /*08a0*/  F2I.FTZ.U32.TRUNC.NTZ R5, R4 ;  /* 0x0000000400057305 */ /* 0x0004e2000021f000 */
[----:B------:R-:W-:Y:S01]  /*08b0*/  @!P2 IMAD.MOV R9, RZ, RZ, -R9 ;  /* 0x000000ffff09a224 */ /* 0x000fe200078e0a09 */
[----:B------:R-:W-:-:S05]  /*08c0*/  @!P1 LOP3.LUT R9, RZ, R11, RZ, 0x33, !PT ;  /* 0x0000000bff099212 */ /* 0x000fca00078e33ff */
[----:B------:R-:W-:Y:S01]  /*08d0*/  IMAD.MOV R0, RZ, RZ, -R9 ;  /* 0x000000ffff007224 */ /* 0x000fe200078e0a09 */
[----:B-1----:R-:W1:Y:S01]  /*08e0*/  MUFU.RCP R7, R7 ;  /* 0x0000000700077308 */ /* 0x002e620000001000 */
[----:B--2---:R-:W-:Y:S02]  /*08f0*/  IMAD.MOV.U32 R4, RZ, RZ, RZ ;  /* 0x000000ffff047224 */ /* 0x004fe400078e00ff */
[----:B------:R-:W-:-:S04]  /*0900*/  IMAD R0, R11, R0, R8 ;  /* 0x000000000b007224 */ /* 0x000fc800078e0208 */
[----:B------:R-:W-:Y:S01]  /*0910*/  IMAD.IADD R0, R6, 0x1, R0 ;  /* 0x0000000106007824 */ /* 0x000fe200078e0200 */
[----:B------:R-:W-:Y:S01]  /*0920*/  LOP3.LUT R6, R203, 0x7f, RZ, 0xc0, !PT ;  /* 0x0000007fcb067812 */ /* 0x000fe200078ec0ff */
[----:B---3--:R-:W-:-:S03]  /*0930*/  IMAD.MOV R11, RZ, RZ, -R5 ;  /* 0x000000ffff0b7224 */ /* 0x008fc600078e0a05 */
[----:B------:R-:W-:Y:S02]  /*0940*/  LEA R3, R0, UR4, 0x9 ;  /* 0x0000000400037c11 */ /* 0x000fe4000f8e48ff */
[----:B------:R-:W-:-:S03]  /*0950*/  ISETP.NE.U32.AND P2, PT, R6, RZ, PT ;  /* 0x000000ff0600720c */ /* 0x000fc60003f45070 */
[----:B------:R-:W-:Y:S02]  /*0960*/  IMAD.IADD R58, R6, 0x1, R3 ;  /* 0x00000001063a7824 */ /* 0x000fe400078e0203 */
[----:B------:R-:W-:Y:S02]  /*0970*/  IMAD R3, R11, R12, RZ ;  /* 0x0000000c0b037224 */ /* 0x000fe400078e02ff */
[----:B-1----:R-:W-:Y:S01]  /*0980*/  VIADD R8, R7, 0xffffffe ;  /* 0x0ffffffe07087836 */ /* 0x002fe20000000000 */
[----:B------:R-:W-:Y:S01]  /*0990*/  IABS R0, R58 ;  /* 0x0000003a00007213 */ /* 0x000fe20000000000 */
[----:B------:R-:W-:Y:S01]  /*09a0*/  IMAD.HI.U32 R4, R5, R3, R4 ;  /* 0x0000000305047227 */ /* 0x000fe200078e0004 */
[----:B------:R-:W-:Y:S01]  /*09b0*/  SHF.R.U32.HI R7, RZ, 0x6, R203 ;  /* 0x00000006ff077819 */ /* 0x000fe200000116cb */
[----:B------:R1:W2:Y:S01]  /*09c0*/  F2I.FTZ.U32.TRUNC.NTZ R5, R8 ;  /* 0x0000000800057305 */ /* 0x0002a2000021f000 */
[----:B------:R-:W3:Y:S01]  /*09d0*/  LDC.64 R10, c[0x0][0x3a0] ;  /* 0x0000e800ff0a7b82 */ /* 0x000ee20000000a00 */
[----:B------:R-:W-:Y:S01]  /*09e0*/  IMAD.MOV.U32 R3, RZ, RZ, R0 ;  /* 0x000000ffff037224 */ /* 0x000fe200078e0000 */
[----:B------:R-:W-:Y:S01]  /*09f0*/  SGXT.U32 R7, R7, 0x1 ;  /* 0x000000010707781a */ /* 0x000fe20000000000 */
[----:B------:R-:W-:Y:S01]  /*0a00*/  IMAD.SHL.U32 R0, R9, 0x80, RZ ;  /* 0x0000008009007824 */ /* 0x000fe200078e00ff */
[----:B------:R-:W-:Y:S01]  /*0a10*/  STL [R1+0x70], R58 ;  /* 0x0000703a01007387 */ /* 0x000fe20000100800 */
[----:B------:R-:W-:-:S03]  /*0a20*/  IMAD.HI.U32 R4, R4, R3, RZ ;  /* 0x0000000304047227 */ /* 0x000fc600078e00ff */
[----:B------:R-:W-:Y:S01]  /*0a30*/  LOP3.LUT R22, R0, R7, RZ, 0xfc, !PT ;  /* 0x0000000700167212 */ /* 0x000fe200078efcff */
[----:B------:R-:W-:-:S03]  /*0a40*/  IMAD.MOV R4, RZ, RZ, -R4 ;  /* 0x000000ffff047224 */ /* 0x000fc600078e0a04 */
[----:B------:R-:W-:Y:S01]  /*0a50*/  LOP3.LUT R9, R22, 0x4, RZ, 0xfc, !PT ;  /* 0x0000000416097812 */ /* 0x000fe200078efcff */
[----:B------:R-:W-:Y:S01]  /*0a60*/  IMAD R3, R12, R4, R3 ;  /* 0x000000040c037224 */ /* 0x000fe200078e0203 */
[----:B-1----:R-:W-:Y:S01]  /*0a70*/  LOP3.LUT R8, R22, 0x2, RZ, 0xfc, !PT ;  /* 0x0000000216087812 */ /* 0x002fe200078efcff */
[--C-:B--2---:R-:W-:Y:S01]  /*0a80*/  IMAD.MOV R21, RZ, RZ, -R5.reuse ;  /* 0x000000ffff157224 */ /* 0x104fe200078e0a05 */
[----:B------:R-:W-:Y:S01]  /*0a90*/  IABS R148, R9 ;  /* 0x0000000900947213 */ /* 0x000fe20000000000 */
[----:B------:R-:W-:Y:S01]  /*0aa0*/  IMAD.MOV.U32 R4, RZ, RZ, RZ ;  /* 0x000000ffff047224 */ /* 0x000fe200078e00ff */
[----:B------:R-:W-:Y:S01]  /*0ab0*/  ISETP.GT.U32.AND P0, PT, R12, R3, PT ;  /* 0x000000030c00720c */ /* 0x000fe20003f04070 */
[----:B------:R-:W-:Y:S01]  /*0ac0*/  IMAD R21, R21, R2, RZ ;  /* 0x0000000215157224 */ /* 0x000fe200078e02ff */
[----:B------:R-:W-:Y:S02]  /*0ad0*/  IABS R147, R8 ;  /* 0x0000000800937213 */ /* 0x000fe40000000000 */
[----:B------:R-:W-:Y:S01]  /*0ae0*/  LOP3.LUT R13, R22, 0x6, RZ, 0xfc, !PT ;  /* 0x00000006160d7812 */ /* 0x000fe200078efcff */
[----:B------:R-:W-:Y:S01]  /*0af0*/  IMAD.HI.U32 R21, R5, R21, R4 ;  /* 0x0000001505157227 */ /* 0x000fe200078e0004 */
[----:B------:R-:W-:-:S02]  /*0b00*/  ISETP.GE.AND P3, PT, R9, RZ, PT ;  /* 0x000000ff0900720c */ /* 0x000fc40003f66270 */
[----:B------:R-:W-:Y:S01]  /*0b10*/  IABS R150, R13 ;  /* 0x0000000d00967213 */ /* 0x000fe20000000000 */
[----:B---3--:R-:W-:Y:S01]  /*0b20*/  VIADD R6, R10, 0xffffffee ;  /* 0xffffffee0a067836 */ /* 0x008fe20000000000 */
[----:B------:R-:W-:Y:S01]  /*0b30*/  ISETP.GE.AND P5, PT, R13, RZ, PT ;  /* 0x000000ff0d00720c */ /* 0x000fe20003fa6270 */
[----:B------:R-:W-:Y:S01]  /*0b40*/  IMAD.HI.U32 R5, R21, R148, RZ ;  /* 0x0000009415057227 */ /* 0x000fe200078e00ff */
[----:B------:R-:W-:Y:S02]  /*0b50*/  ISETP.GE.AND P6, PT, R8, RZ, PT ;  /* 0x000000ff0800720c */ /* 0x000fe40003fc6270 */
[----:B------:R-:W-:Y:S01]  /*0b60*/  ISETP.GE.U32.AND P4, PT, R6, 0x7fffffaf, PT ;  /* 0x7fffffaf0600780c */ /* 0x000fe20003f86070 */
[----:B------:R-:W-:Y:S01]  /*0b70*/  @!P0 IMAD.IADD R3, R3, 0x1, -R12 ;  /* 0x0000000103038824 */ /* 0x000fe200078e0a0c */
[C---:B------:R-:W-:Y:S01]  /*0b80*/  LOP3.LUT R29, R22.reuse, 0xa, RZ, 0xfc, !PT ;  /* 0x0000000a161d7812 */ /* 0x040fe200078efcff */
[----:B------:R-:W-:Y:S01]  /*0b90*/  IMAD.HI.U32 R4, R21, R147, RZ ;  /* 0x0000009315047227 */ /* 0x000fe200078e00ff */
[----:B------:R-:W-:-:S02]  /*0ba0*/  LOP3.LUT R28, R22, 0x8, RZ, 0xfc, !PT ;  /* 0x00000008161c7812 */ /* 0x000fc400078efcff */
[----:B------:R-:W-:Y:S01]  /*0bb0*/  ISETP.GT.U32.AND P0, PT, R12, R3, PT ;  /* 0x000000030c00720c */ /* 0x000fe20003f04070 */
[----:B------:R-:W-:Y:S01]  /*0bc0*/  IMAD.MOV R5, RZ, RZ, -R5 ;  /* 0x000000ffff057224 */ /* 0x000fe200078e0a05 */
[----:B------:R-:W-:Y:S01]  /*0bd0*/  IABS R152, R29 ;  /* 0x0000001d00987213 */ /* 0x000fe20000000000 */
[----:B------:R-:W-:Y:S01]  /*0be0*/  IMAD.MOV R4, RZ, RZ, -R4 ;  /* 0x000000ffff047224 */ /* 0x000fe200078e0a04 */
[----:B------:R-:W-:Y:S01]  /*0bf0*/  IABS R151, R28 ;  /* 0x0000001c00977213 */ /* 0x000fe20000000000 */
[----:B------:R-:W-:Y:S01]  /*0c00*/  IMAD R148, R2, R5, R148 ;  /* 0x0000000502947224 */ /* 0x000fe200078e0294 */
[----:B------:R-:W-:Y:S01]  /*0c10*/  LOP3.LUT R30, R22, 0xc, RZ, 0xfc, !PT ;  /* 0x0000000c161e7812 */ /* 0x000fe200078efcff */
[----:B------:R-:W-:Y:S01]  /*0c20*/  IMAD R147, R2, R4, R147 ;  /* 0x0000000402937224 */ /* 0x000fe200078e0293 */
[----:B------:R-:W-:Y:S01]  /*0c30*/  LOP3.LUT R31, R22, 0x10, RZ, 0xfc, !PT ;  /* 0x00000010161f7812 */ /* 0x000fe200078efcff */
[C---:B------:R-:W-:Y:S01]  /*0c40*/  VIADD R5, R10.reuse, 0xffffffec ;  /* 0xffffffec0a057836 */ /* 0x040fe20000000000 */
[----:B------:R-:W-:Y:S01]  /*0c50*/  IABS R153, R30 ;  /* 0x0000001e00997213 */ /* 0x000fe20000000000 */
[C---:B------:R-:W-:Y:S01]  /*0c60*/  VIADD R4, R10.reuse, 0xffffffed ;  /* 0xffffffed0a047836 */ /* 0x040fe20000000000 */
[----:B------:R-:W-:Y:S01]  /*0c70*/  IABS R154, R31 ;  /* 0x0000001f009a7213 */ /* 0x000fe20000000000 */
[----:B------:R-:W-:Y:S01]  /*0c80*/  @!P0 IMAD.IADD R3, R3, 0x1, -R12 ;  /* 0x0000000103038824 */ /* 0x000fe200078e0a0c */
[----:B------:R-:W-:Y:S01]  /*0c90*/  ISETP.GE.U32.AND P0, PT, R5, 0x7fffffad, PT ;  /* 0x7fffffad0500780c */ /* 0x000fe20003f06070 */
[----:B------:R-:W-:Y:S01]  /*0ca0*/  VIADD R5, R10, 0xffffffe8 ;  /* 0xffffffe80a057836 */ /* 0x000fe20000000000 */
[----:B------:R-:W-:Y:S01]  /*0cb0*/  ISETP.GE.U32.AND P1, PT, R4, 0x7fffffae, PT ;  /* 0x7fffffae0400780c */ /* 0x000fe20003f26070 */
[----:B------:R-:W-:Y:S01]  /*0cc0*/  VIADD R4, R10, 0xffffffef ;  /* 0xffffffef0a047836 */ /* 0x000fe20000000000 */
[----:B------:R-:W-:Y:S01]  /*0cd0*/  SEL R20, RZ, 0x1, P0 ;  /* 0x00000001ff147807 */ /* 0x000fe20000000000 */
[----:B------:R-:W-:Y:S01]  /*0ce0*/  IMAD.HI.U32 R7, R21, R150, RZ ;  /* 0x0000009615077227 */ /* 0x000fe200078e00ff */
[----:B------:R-:W-:-:S02]  /*0cf0*/  SEL R19, RZ, 0x1fffe, P1 ;  /* 0x0001fffeff137807 */ /* 0x000fc40000800000 */
[----:B------:R-:W-:Y:S01]  /*0d00*/  ISETP.GE.U32.AND P1, PT, R5, 0x7fffffa9, PT ;  /* 0x7fffffa90500780c */ /* 0x000fe20003f26070 */
[----:B------:R-:W-:Y:S01]  /*0d10*/  VIADD R5, R10, 0xffffffea ;  /* 0xffffffea0a057836 */ /* 0x000fe20000000000 */
[----:B------:R-:W-:Y:S01]  /*0d20*/  ISETP.GE.U32.AND P0, PT, R4, 0x7fffffb0, PT ;  /* 0x7fffffb00400780c */ /* 0x000fe20003f06070 */
[----:B------:R-:W-:Y:S01]  /*0d30*/  VIADD R4, R10, 0xffffffe9 ;  /* 0xffffffe90a047836 */ /* 0x000fe20000000000 */
[----:B------:R-:W-:Y:S01]  /*0d40*/  SEL R12, RZ, 0x4, P4 ;  /* 0x00000004ff0c7807 */ /* 0x000fe20002000000 */
[----:B------:R-:W-:Y:S01]  /*0d50*/  IMAD.MOV R7, RZ, RZ, -R7 ;  /* 0x000000ffff077224 */ /* 0x000fe200078e0a07 */
[----:B------:R-:W-:Y:S01]  /*0d60*/  SEL R13, RZ, 0x7fff8, P0 ;  /* 0x0007fff8ff0d7807 */ /* 0x000fe20000000000 */
[----:B------:R-:W-:Y:S01]  /*0d70*/  IMAD.HI.U32 R26, R21, R152, RZ ;  /* 0x00000098151a7227 */ /* 0x000fe200078e00ff */
[----:B------:R-:W-:Y:S02]  /*0d80*/  ISETP.GE.U32.AND P0, PT, R5, 0x7fffffab, PT ;  /* 0x7fffffab0500780c */ /* 0x000fe40003f06070 */
[----:B------:R-:W-:Y:S01]  /*0d90*/  ISETP.GE.U32.AND P4, PT, R4, 0x7fffffaa, PT ;  /* 0x7fffffaa0400780c */ /* 0x000fe20003f86070 */
[C---:B------:R-:W-:Y:S01]  /*0da0*/  VIADD R5, R10.reuse, 0xffffffe4 ;  /* 0xffffffe40a057836 */ /* 0x040fe20000000000 */
[----:B------:R-:W-:Y:S01]  /*0db0*/  SEL R17, RZ, 0x1, P1 ;  /* 0x00000001ff117807 */ /* 0x000fe20000800000 */
[----:B------:R-:W-:Y:S01]  /*0dc0*/  VIADD R4, R10, 0xffffffeb ;  /* 0xffffffeb0a047836 */ /* 0x000fe20000000000 */
[----:B------:R-:W-:Y:S01]  /*0dd0*/  SEL R18, RZ, 0x1fffe, P4 ;  /* 0x0001fffeff127807 */ /* 0x000fe20002000000 */
[----:B------:R-:W-:Y:S01]  /*0de0*/  IMAD R150, R2, R7, R150 ;  /* 0x0000000702967224 */ /* 0x000fe200078e0296 */
        /* <DEDUP_REMOVED lines=8> */
[----:B------:R-:W-:-:S02]  /*0e70*/  ISETP.GE.U32.AND P1, PT, R5, 0x7fffffa7, PT ;  /* 0x7fffffa70500780c */ /* 0x000fc40003f26070 */
[----:B------:R-:W-:Y:S01]  /*0e80*/  ISETP.GE.U32.AND P0, PT, R4, 0x7fffffa6, PT ;  /* 0x7fffffa60400780c */ /* 0x000fe20003f06070 */
[C---:B------:R-:W-:Y:S01]  /*0e90*/  VIADD R4, R10.reuse, 0xffffffe7 ;  /* 0xffffffe70a047836 */ /* 0x040fe20000000000 */
[----:B------:R-:W-:Y:S01]  /*0ea0*/  SEL R6, RZ, 0x4, P1 ;  /* 0x00000004ff067807 */ /* 0x000fe20000800000 */
[----:B------:R-:W-:Y:S01]  /*0eb0*/  VIADD R5, R10, 0xffffffe2 ;  /* 0xffffffe20a057836 */ /* 0x000fe20000000000 */
[C---:B------:R-:W-:Y:S01]  /*0ec0*/  ISETP.GT.U32.AND P1, PT, R2.reuse, R147, PT ;  /* 0x000000930200720c */ /* 0x040fe20003f24070 */
[----:B------:R-:W-:Y:S01]  /*0ed0*/  IMAD R152, R2, R27, R152 ;  /* 0x0000001b02987224 */ /* 0x000fe200078e0298 */
[----:B------:R-:W-:Y:S01]  /*0ee0*/  SEL R16, RZ, 0x1, P4 ;  /* 0x00000001ff107807 */ /* 0x000fe20002000000 */
[----:B------:R-:W-:Y:S01]  /*0ef0*/  IMAD.MOV R23, RZ, RZ, -R23 ;  /* 0x000000ffff177224 */ /* 0x000fe200078e0a17 */
[----:B------:R-:W-:Y:S01]  /*0f00*/  ISETP.GE.U32.AND P4, PT, R4, 0x7fffffa8, PT ;  /* 0x7fffffa80400780c */ /* 0x000fe20003f86070 */
[----:B------:R-:W-:Y:S01]  /*0f10*/  VIADD R4, R10, 0xffffffe1 ;  /* 0xffffffe10a047836 */ /* 0x000fe20000000000 */
[----:B------:R-:W-:Y:S01]  /*0f20*/  SEL R15, RZ, 0x1fffe, P0 ;  /* 0x0001fffeff0f7807 */ /* 0x000fe20000000000 */
[----:B------:R-:W-:Y:S01]  /*0f30*/  IMAD R151, R2, R23, R151 ;  /* 0x0000001702977224 */ /* 0x000fe200078e0297 */
[----:B------:R-:W-:Y:S01]  /*0f40*/  SEL R7, RZ, 0x7fff8, P4 ;  /* 0x0007fff8ff077807 */ /* 0x000fe20002000000 */
[----:B------:R-:W-:Y:S01]  /*0f50*/  IMAD.HI.U32 R23, R21, R153, RZ ;  /* 0x0000009915177227 */ /* 0x000fe200078e00ff */
[----:B------:R-:W-:-:S02]  /*0f60*/  ISETP.GE.U32.AND P0, PT, R4, 0x7fffffa2, PT ;  /* 0x7fffffa20400780c */ /* 0x000fc40003f06070 */
[----:B------:R-:W-:Y:S01]  /*0f70*/  ISETP.GE.U32.AND P4, PT, R5, 0x7fffffa3, PT ;  /* 0x7fffffa30500780c */ /* 0x000fe20003f86070 */
[----:B------:R-:W-:Y:S01]  /*0f80*/  @!P1 IMAD.IADD R147, R147, 0x1, -R2 ;  /* 0x0000000193939824 */ /* 0x000fe200078e0a02 */
[----:B------:R-:W-:Y:S01]  /*0f90*/  SEL R14, RZ, 0x1fffe, P0 ;  /* 0x0001fffeff0e7807 */ /* 0x000fe20000000000 */
[----:B------:R-:W-:Y:S01]  /*0fa0*/  VIADD R5, R10, 0xffffffe3 ;  /* 0xffffffe30a057836 */ /* 0x000fe20000000000 */
[C---:B------:R-:W-:Y:S01]  /*0fb0*/  ISETP.GT.U32.AND P0, PT, R2.reuse, R148, PT ;  /* 0x000000940200720c */ /* 0x040fe20003f04070 */
[----:B------:R-:W-:Y:S01]  /*0fc0*/  IMAD.MOV R23, RZ, RZ, -R23 ;  /* 0x000000ffff177224 */ /* 0x000fe200078e0a17 */
[C---:B------:R-:W-:Y:S01]  /*0fd0*/  ISETP.GT.U32.AND P1, PT, R2.reuse, R147, PT ;  /* 0x000000930200720c */ /* 0x040fe20003f24070 */
[----:B------:R-:W-:Y:S01]  /*0fe0*/  IMAD.HI.U32 R26, R21, R154, RZ ;  /* 0x0000009a151a7227 */ /* 0x000fe200078e00ff */
[----:B------:R-:W-:Y:S02]  /*0ff0*/  SEL R4, RZ, 0x4, P4 ;  /* 0x00000004ff047807 */ /* 0x000fe40002000000 */
[----:B------:R-:W-:Y:S01]  /*1000*/  ISETP.GE.U32.AND P4, PT, R5, 0x7fffffa4, PT ;  /* 0x7fffffa40500780c */ /* 0x000fe20003f86070 */
[----:B------:R-:W-:Y:S01]  /*1010*/  IMAD R153, R2, R23, R153 ;  /* 0x0000001702997224 */ /* 0x000fe200078e0299 */
[C---:B------:R-:W-:Y:S01]  /*1020*/  LOP3.LUT R32, R22.reuse, 0x28, RZ, 0xfc, !PT ;  /* 0x0000002816207812 */ /* 0x040fe200078efcff */
[----:B------:R-:W-:Y:S01]  /*1030*/  IMAD.MOV R27, RZ, RZ, -R26 ;  /* 0x000000ffff1b7224 */ /* 0x000fe200078e0a1a */
[----:B------:R-:W-:Y:S01]  /*1040*/  SEL R5, RZ, 0x7fff8, P4 ;  /* 0x0007fff8ff057807 */ /* 0x000fe20002000000 */
[----:B------:R-:W-:Y:S01]  /*1050*/  IMAD.IADD R17, R17, 0x1, R18 ;  /* 0x0000000111117824 */ /* 0x000fe200078e0212 */
[----:B------:R-:W-:Y:S01]  /*1060*/  LOP3.LUT R26, R22, 0x14, RZ, 0xfc, !PT ;  /* 0x00000014161a7812 */ /* 0x000fe200078efcff */
[--C-:B------:R-:W-:Y:S01]  /*1070*/  @!P0 IMAD.IADD R148, R148, 0x1, -R2.reuse ;  /* 0x0000000194948824 */ /* 0x100fe200078e0a02 */
[----:B------:R-:W-:Y:S01]  /*1080*/  ISETP.GT.U32.AND P0, PT, R2, R150, PT ;  /* 0x000000960200720c */ /* 0x000fe20003f04070 */
[----:B------:R-:W-:Y:S01]  /*1090*/  @!P1 IMAD.IADD R147, R147, 0x1, -R2 ;  /* 0x0000000193939824 */ /* 0x000fe200078e0a02 */
[----:B------:R-:W-:Y:S01]  /*10a0*/  ISETP.GE.AND P1, PT, R28, RZ, PT ;  /* 0x000000ff1c00720c */ /* 0x000fe20003f26270 */
[C---:B------:R-:W-:Y:S01]  /*10b0*/  IMAD R154, R2.reuse, R27, R154 ;  /* 0x0000001b029a7224 */ /* 0x040fe200078e029a */
[C---:B------:R-:W-:Y:S01]  /*10c0*/  ISETP.GT.U32.AND P4, PT, R2.reuse, R148, PT ;  /* 0x000000940200720c */ /* 0x040fe20003f84070 */
[----:B------:R-:W-:Y:S01]  /*10d0*/  @!P6 IMAD.MOV R147, RZ, RZ, -R147 ;  /* 0x000000ffff93e224 */ /* 0x000fe200078e0a93 */
[----:B------:R-:W-:Y:S01]  /*10e0*/  ISETP.GT.U32.AND P6, PT, R2, R152, PT ;  /* 0x000000980200720c */ /* 0x000fe20003fc4070 */
[----:B------:R-:W-:Y:S01]  /*10f0*/  IMAD.IADD R19, R20, 0x1, R19 ;  /* 0x0000000114137824 */ /* 0x000fe200078e0213 */
[----:B------:R-:W-:Y:S01]  /*1100*/  LOP3.LUT R28, R22, 0x12, RZ, 0xfc, !PT ;  /* 0x00000012161c7812 */ /* 0x000fe200078efcff */
[----:B------:R-:W-:Y:S01]  /*1110*/  IMAD.IADD R15, R16, 0x1, R15 ;  /* 0x00000001100f7824 */ /* 0x000fe200078e020f */
[----:B------:R-:W-:-:S02]  /*1120*/  IABS R156, R26 ;  /* 0x0000001a009c7213 */ /* 0x000fc40000000000 */
[----:B------:R-:W-:Y:S01]  /*1130*/  IABS R155, R28 ;  /* 0x0000001c009b7213 */ /* 0x000fe20000000000 */
[--C-:B------:R-:W-:Y:S01]  /*1140*/  @!P0 IMAD.IADD R150, R150, 0x1, -R2.reuse ;  /* 0x0000000196968824 */ /* 0x100fe200078e0a02 */
[----:B------:R-:W-:Y:S02]  /*1150*/  IABS R141, R32 ;  /* 0x00000020008d7213 */ /* 0x000fe40000000000 */
[----:B------:R-:W-:Y:S01]  /*1160*/  LOP3.LUT R33, R22, 0x34, RZ, 0xfc, !PT ;  /* 0x0000003416217812 */ /* 0x000fe200078efcff */
[----:B------:R-:W-:Y:S01]  /*1170*/  IMAD.HI.U32 R23, R21, R155, RZ ;  /* 0x0000009b15177227 */ /* 0x000fe200078e00ff */
[----:B------:R-:W-:Y:S02]  /*1180*/  ISETP.GT.U32.AND P0, PT, R2, R150, PT ;  /* 0x000000960200720c */ /* 0x000fe40003f04070 */
[----:B------:R-:W-:Y:S01]  /*1190*/  IABS R137, R33 ;  /* 0x0000002100897213 */ /* 0x000fe20000000000 */
[--C-:B------:R-:W-:Y:S01]  /*11a0*/  @!P6 IMAD.IADD R152, R152, 0x1, -R2.reuse ;  /* 0x000000019898e824 */ /* 0x100fe200078e0a02 */
[----:B------:R-:W-:Y:S01]  /*11b0*/  LOP3.LUT R34, R22, 0x36, RZ, 0xfc, !PT ;  /* 0x0000003616227812 */ /* 0x000fe200078efcff */
[----:B------:R-:W-:Y:S01]  /*11c0*/  @!P4 IMAD.IADD R148, R148, 0x1, -R2 ;  /* 0x000000019494c824 */ /* 0x000fe200078e0a02 */
[C---:B------:R-:W-:Y:S01]  /*11d0*/  ISETP.GT.U32.AND P4, PT, R2.reuse, R151, PT ;  /* 0x000000970200720c */ /* 0x040fe20003f84070 */
[----:B------:R-:W-:Y:S01]  /*11e0*/  IMAD.MOV R23, RZ, RZ, -R23 ;  /* 0x000000ffff177224 */ /* 0x000fe200078e0a17 */
[C---:B------:R-:W-:Y:S01]  /*11f0*/  ISETP.GT.U32.AND P6, PT, R2.reuse, R152, PT ;  /* 0x000000980200720c */ /* 0x040fe20003fc4070 */
[----:B------:R-:W-:Y:S01]  /*1200*/  @!P3 IMAD.MOV R148, RZ, RZ, -R148 ;  /* 0x000000ffff94b224 */ /* 0x000fe200078e0a94 */
[----:B------:R-:W-:Y:S01]  /*1210*/  ISETP.GE.AND P3, PT, R29, RZ, PT ;  /* 0x000000ff1d00720c */ /* 0x000fe20003f66270 */
[----:B------:R-:W-:Y:S01]  /*1220*/  IMAD R155, R2, R23, R155 ;  /* 0x00000017029b7224 */ /* 0x000fe200078e029b */
[----:B------:R-:W-:Y:S01]  /*1230*/  LOP3.LUT R29, R22, 0x16, RZ, 0xfc, !PT ;  /* 0x00000016161d7812 */ /* 0x000fe200078efcff */
[----:B------:R-:W-:Y:S01]  /*1240*/  @!P0 IMAD.IADD R150, R150, 0x1, -R2 ;  /* 0x0000000196968824 */ /* 0x000fe200078e0a02 */
[----:B------:R-:W-:Y:S01]  /*1250*/  ISETP.GT.U32.AND P0, PT, R2, R153, PT ;  /* 0x000000990200720c */ /* 0x000fe20003f04070 */
[----:B------:R-:W-:Y:S01]  /*1260*/  IMAD.HI.U32 R23, R21, R156, RZ ;  /* 0x0000009c15177227 */ /* 0x000fe200078e00ff */
[----:B------:R-:W-:-:S02]  /*1270*/  IABS R157, R29 ;  /* 0x0000001d009d7213 */ /* 0x000fc40000000000 */
[----:B------:R-:W-:Y:S01]  /*1280*/  IABS R136, R34 ;  /* 0x0000002200887213 */ /* 0x000fe20000000000 */
[----:B------:R-:W-:Y:S01]  /*1290*/  @!P5 IMAD.MOV R150, RZ, RZ, -R150 ;  /* 0x000000ffff96d224 */ /* 0x000fe200078e0a96 */
[----:B------:R-:W-:Y:S01]  /*12a0*/  ISETP.GT.U32.AND P5, PT, R2, R154, PT ;  /* 0x0000009a0200720c */ /* 0x000fe20003fa4070 */
[--C-:B------:R-:W-:Y:S01]  /*12b0*/  @!P6 IMAD.IADD R152, R152, 0x1, -R2.reuse ;  /* 0x000000019898e824 */ /* 0x100fe200078e0a02 */
[----:B------:R-:W-:Y:S01]  /*12c0*/  ISETP.GT.U32.AND P6, PT, R2, R155, PT ;  /* 0x0000009b0200720c */ /* 0x000fe20003fc4070 */
[--C-:B------:R-:W-:Y:S01]  /*12d0*/  @!P4 IMAD.IADD R151, R151, 0x1, -R2.reuse ;  /* 0x000000019797c824 */ /* 0x100fe200078e0a02 */
[C---:B------:R-:W-:Y:S01]  /*12e0*/  LOP3.LUT R36, R22.reuse, 0x66, RZ, 0xfc, !PT ;  /* 0x0000006616247812 */ /* 0x040fe200078efcff */
[----:B------:R-:W-:Y:S01]  /*12f0*/  IMAD.MOV R27, RZ, RZ, -R23 ;  /* 0x000000ffff1b7224 */ /* 0x000fe200078e0a17 */
[----:B------:R-:W-:Y:S01]  /*1300*/  LOP3.LUT R37, R22, 0x68, RZ, 0xfc, !PT ;  /* 0x0000006816257812 */ /* 0x000fe200078efcff */
[----:B------:R-:W-:Y:S01]  /*1310*/  @!P0 IMAD.IADD R153, R153, 0x1, -R2 ;  /* 0x0000000199998824 */ /* 0x000fe200078e0a02 */
[----:B------:R-:W-:Y:S01]  /*1320*/  ISETP.GT.U32.AND P4, PT, R2, R151, PT ;  /* 0x000000970200720c */ /* 0x000fe20003f84070 */
[----:B------:R-:W-:Y:S01]  /*1330*/  IMAD.HI.U32 R23, R21, R157, RZ ;  /* 0x0000009d15177227 */ /* 0x000fe200078e00ff */
[----:B------:R-:W-:-:S02]  /*1340*/  LOP3.LUT R38, R22, 0x6a, RZ, 0xfc, !PT ;  /* 0x0000006a16267812 */ /* 0x000fc400078efcff */
[----:B------:R-:W-:Y:S01]  /*1350*/  ISETP.GT.U32.AND P0, PT, R2, R153, PT ;  /* 0x000000990200720c */ /* 0x000fe20003f04070 */
[--C-:B------:R-:W-:Y:S01]  /*1360*/  @!P5 IMAD.IADD R154, R154, 0x1, -R2.reuse ;  /* 0x000000019a9ad824 */ /* 0x100fe200078e0a02 */
[C---:B------:R-:W-:Y:S01]  /*1370*/  LOP3.LUT R40, R22.reuse, 0x6c, RZ, 0xfc, !PT ;  /* 0x0000006c16287812 */ /* 0x040fe200078efcff */
[----:B------:R-:W-:Y:S01]  /*1380*/  @!P6 IMAD.IADD R155, R155, 0x1, -R2 ;  /* 0x000000019b9be824 */ /* 0x000fe200078e0a02 */
[----:B------:R-:W-:Y:S01]  /*1390*/  LOP3.LUT R42, R22, 0x74, RZ, 0xfc, !PT ;  /* 0x00000074162a7812 */ /* 0x000fe200078efcff */
[C---:B------:R-:W-:Y:S01]  /*13a0*/  IMAD R156, R2.reuse, R27, R156 ;  /* 0x0000001b029c7224 */ /* 0x040fe200078e029c */
[C---:B------:R-:W-:Y:S01]  /*13b0*/  ISETP.GT.U32.AND P5, PT, R2.reuse, R154, PT ;  /* 0x0000009a0200720c */ /* 0x040fe20003fa4070 */
[----:B------:R-:W-:Y:S01]  /*13c0*/  IMAD.MOV R23, RZ, RZ, -R23 ;  /* 0x000000ffff177224 */ /* 0x000fe200078e0a17 */
[----:B------:R-:W-:Y:S01]  /*13d0*/  ISETP.GT.U32.AND P6, PT, R2, R155, PT ;  /* 0x0000009b0200720c */ /* 0x000fe20003fc4070 */
[--C-:B------:R-:W-:Y:S01]  /*13e0*/  @!P4 IMAD.IADD R151, R151, 0x1, -R2.reuse ;  /* 0x000000019797c824 */ /* 0x100fe200078e0a02 */
[----:B------:R-:W-:Y:S01]  /*13f0*/  ISETP.GE.AND P4, PT, R30, RZ, PT ;  /* 0x000000ff1e00720c */ /* 0x000fe20003f86270 */
[----:B------:R-:W-:Y:S01]  /*1400*/  IMAD R157, R2, R23, R157 ;  /* 0x00000017029d7224 */ /* 0x000fe200078e029d */
[----:B------:R-:W-:Y:S01]  /*1410*/  LOP3.LUT R30, R22, 0x24, RZ, 0xfc, !PT ;  /* 0x00000024161e7812 */ /* 0x000fe200078efcff */
[----:B------:R-:W-:Y:S01]  /*1420*/  @!P1 IMAD.MOV R151, RZ, RZ, -R151 ;  /* 0x000000ffff979224 */ /* 0x000fe200078e0a97 */
[----:B------:R-:W-:Y:S01]  /*1430*/  ISETP.GE.AND P1, PT, R31, RZ, PT ;  /* 0x000000ff1f00720c */ /* 0x000fe20003f26270 */
[----:B------:R-:W-:Y:S01]  /*1440*/  @!P0 IMAD.IADD R153, R153, 0x1, -R2 ;  /* 0x0000000199998824 */ /* 0x000fe200078e0a02 */
[----:B------:R-:W-:Y:S01]  /*1450*/  ISETP.GE.AND P0, PT, R26, RZ, PT ;  /* 0x000000ff1a00720c */ /* 0x000fe20003f06270 */
[----:B------:R-:W-:Y:S01]  /*1460*/  @!P3 IMAD.MOV R152, RZ, RZ, -R152 ;  /* 0x000000ffff98b224 */ /* 0x000fe200078e0a98 */
[----:B------:R-:W-:Y:S01]  /*1470*/  LOP3.LUT R26, R22, 0x18, RZ, 0xfc, !PT ;  /* 0x00000018161a7812 */ /* 0x000fe200078efcff */
[--C-:B------:R-:W-:Y:S01]  /*1480*/  @!P5 IMAD.IADD R154, R154, 0x1, -R2.reuse ;  /* 0x000000019a9ad824 */ /* 0x100fe200078e0a02 */
[C---:B------:R-:W-:Y:S01]  /*1490*/  ISETP.GT.U32.AND P5, PT, R2.reuse, R156, PT ;  /* 0x0000009c0200720c */ /* 0x040fe20003fa4070 */
[----:B------:R-:W-:Y:S01]  /*14a0*/  @!P6 IMAD.IADD R155, R155, 0x1, -R2 ;  /* 0x000000019b9be824 */ /* 0x000fe200078e0a02 */
[----:B------:R-:W-:Y:S01]  /*14b0*/  ISETP.GT.U32.AND P6, PT, R2, R157, PT ;  /* 0x0000009d0200720c */ /* 0x000fe20003fc4070 */
[----:B------:R-:W-:Y:S01]  /*14c0*/  @!P4 IMAD.MOV R153, RZ, RZ, -R153 ;  /* 0x000000ffff99c224 */ /* 0x000fe200078e0a99 */
[----:B------:R-:W-:-:S02]  /*14d0*/  IABS R158, R26 ;  /* 0x0000001a009e7213 */ /* 0x000fc40000000000 */
[----:B------:R-:W-:Y:S01]  /*14e0*/  ISETP.GE.AND P3, PT, R28, RZ, PT ;  /* 0x000000ff1c00720c */ /* 0x000fe20003f66270 */
[----:B------:R-:W-:Y:S01]  /*14f0*/  @!P1 IMAD.MOV R154, RZ, RZ, -R154 ;  /* 0x000000ffff9a9224 */ /* 0x000fe200078e0a9a */
[----:B------:R-:W-:Y:S01]  /*1500*/  ISETP.GE.AND P1, PT, R26, RZ, PT ;  /* 0x000000ff1a00720c */ /* 0x000fe20003f26270 */
[----:B------:R-:W-:Y:S01]  /*1510*/  IMAD.HI.U32 R23, R21, R158, RZ ;  /* 0x0000009e15177227 */ /* 0x000fe200078e00ff */
[C---:B------:R-:W-:Y:S02]  /*1520*/  LOP3.LUT R26, R22.reuse, 0x1a, RZ, 0xfc, !PT ;  /* 0x0000001a161a7812 */ /* 0x040fe400078efcff */
[----:B------:R-:W-:Y:S01]  /*1530*/  LOP3.LUT R28, R22, 0x1c, RZ, 0xfc, !PT ;  /* 0x0000001c161c7812 */ /* 0x000fe200078efcff */
[--C-:B------:R-:W-:Y:S01]  /*1540*/  @!P5 IMAD.IADD R156, R156, 0x1, -R2.reuse ;  /* 0x000000019c9cd824 */ /* 0x100fe200078e0a02 */
[----:B------:R-:W-:Y:S01]  /*1550*/  IABS R159, R26 ;  /* 0x0000001a009f7213 */ /* 0x000fe20000000000 */
[----:B------:R-:W-:Y:S01]  /*1560*/  @!P6 IMAD.IADD R157, R157, 0x1, -R2 ;  /* 0x000000019d9de824 */ /* 0x000fe200078e0a02 */
[----:B------:R-:W-:Y:S01]  /*1570*/  ISETP.GE.AND P4, PT, R29, RZ, PT ;  /* 0x000000ff1d00720c */ /* 0x000fe20003f86270 */
[----:B------:R-:W-:Y:S01]  /*1580*/  IMAD.MOV R23, RZ, RZ, -R23 ;  /* 0x000000ffff177224 */ /* 0x000fe200078e0a17 */
[C---:B------:R-:W-:Y:S01]  /*1590*/  ISETP.GT.U32.AND P5, PT, R2.reuse, R156, PT ;  /* 0x0000009c0200720c */ /* 0x040fe20003fa4070 */
[----:B------:R-:W-:Y:S01]  /*15a0*/  @!P3 IMAD.MOV R155, RZ, RZ, -R155 ;  /* 0x000000ffff9bb224 */ /* 0x000fe200078e0a9b */
[C---:B------:R-:W-:Y:S01]  /*15b0*/  ISETP.GT.U32.AND P6, PT, R2.reuse, R157, PT ;  /* 0x0000009d0200720c */ /* 0x040fe20003fc4070 */
[----:B------:R-:W-:Y:S01]  /*15c0*/  IMAD R158, R2, R23, R158 ;  /* 0x00000017029e7224 */ /* 0x000fe200078e029e */
[----:B------:R-:W-:Y:S01]  /*15d0*/  LOP3.LUT R29, R22, 0x20, RZ, 0xfc, !PT ;  /* 0x00000020161d7812 */ /* 0x000fe200078efcff */
[----:B------:R-:W-:Y:S01]  /*15e0*/  IMAD.HI.U32 R23, R21, R159, RZ ;  /* 0x0000009f15177227 */ /* 0x000fe200078e00ff */
[----:B------:R-:W-:-:S02]  /*15f0*/  IABS R160, R28 ;  /* 0x0000001c00a07213 */ /* 0x000fc40000000000 */
[----:B------:R-:W-:Y:S01]  /*1600*/  IABS R146, R29 ;  /* 0x0000001d00927213 */ /* 0x000fe20000000000 */
[----:B------:R-:W-:Y:S01]  /*1610*/  IMAD.MOV R27, RZ, RZ, -R23 ;  /* 0x000000ffff1b7224 */ /* 0x000fe200078e0a17 */
[----:B------:R-:W-:Y:S01]  /*1620*/  ISETP.GE.AND P3, PT, R26, RZ, PT ;  /* 0x000000ff1a00720c */ /* 0x000fe20003f66270 */
[----:B------:R-:W-:Y:S01]  /*1630*/  IMAD.HI.U32 R23, R21, R160, RZ ;  /* 0x000000a015177227 */ /* 0x000fe200078e00ff */
[----:B------:R-:W-:Y:S02]  /*1640*/  IABS R149, R30 ;  /* 0x0000001e00957213 */ /* 0x000fe40000000000 */
[----:B------:R-:W-:Y:S01]  /*1650*/  LOP3.LUT R31, R22, 0x26, RZ, 0xfc, !PT ;  /* 0x00000026161f7812 */ /* 0x000fe200078efcff */
[--C-:B------:R-:W-:Y:S01]  /*1660*/  @!P5 IMAD.IADD R156, R156, 0x1, -R2.reuse ;  /* 0x000000019c9cd824 */ /* 0x100fe200078e0a02 */
[C---:B------:R-:W-:Y:S01]  /*1670*/  ISETP.GT.U32.AND P5, PT, R2.reuse, R158, PT ;  /* 0x0000009e0200720c */ /* 0x040fe20003fa4070 */
[C---:B------:R-:W-:Y:S01]  /*1680*/  IMAD R159, R2.reuse, R27, R159 ;  /* 0x0000001b029f7224 */ /* 0x040fe200078e029f */
[----:B------:R-:W-:Y:S01]  /*1690*/  IABS R139, R31 ;  /* 0x0000001f008b7213 */ /* 0x000fe20000000000 */
[----:B------:R-:W-:Y:S01]  /*16a0*/  @!P6 IMAD.IADD R157, R157, 0x1, -R2 ;  /* 0x000000019d9de824 */ /* 0x000fe200078e0a02 */
[----:B------:R-:W-:Y:S01]  /*16b0*/  IABS R35, R40 ;  /* 0x0000002800237213 */ /* 0x000fe20000000000 */
[----:B------:R-:W-:Y:S01]  /*16c0*/  @!P0 IMAD.MOV R156, RZ, RZ, -R156 ;  /* 0x000000ffff9c8224 */ /* 0x000fe200078e0a9c */
[----:B------:R-:W-:Y:S01]  /*16d0*/  ISETP.GT.U32.AND P6, PT, R2, R159, PT ;  /* 0x0000009f0200720c */ /* 0x000fe20003fc4070 */
[----:B------:R-:W-:Y:S01]  /*16e0*/  IMAD.HI.U32 R26, R21, R146, RZ ;  /* 0x00000092151a7227 */ /* 0x000fe200078e00ff */
[----:B------:R-:W-:-:S02]  /*16f0*/  ISETP.GE.AND P0, PT, R28, RZ, PT ;  /* 0x000000ff1c00720c */ /* 0x000fc40003f06270 */
[----:B------:R-:W-:Y:S01]  /*1700*/  LOP3.LUT R28, R22, 0x22, RZ, 0xfc, !PT ;  /* 0x00000022161c7812 */ /* 0x000fe200078efcff */
[----:B------:R-:W-:Y:S01]  /*1710*/  IMAD.MOV R23, RZ, RZ, -R23 ;  /* 0x000000ffff177224 */ /* 0x000fe200078e0a17 */
[----:B------:R-:W-:Y:S01]  /*1720*/  IABS R41, R42 ;  /* 0x0000002a00297213 */ /* 0x000fe20000000000 */
[----:B------:R-:W-:Y:S01]  /*1730*/  @!P5 IMAD.IADD R158, R158, 0x1, -R2 ;  /* 0x000000019e9ed824 */ /* 0x000fe200078e0a02 */
[----:B------:R-:W-:Y:S01]  /*1740*/  IABS R140, R28 ;  /* 0x0000001c008c7213 */ /* 0x000fe20000000000 */
[----:B------:R-:W-:Y:S01]  /*1750*/  IMAD.MOV R27, RZ, RZ, -R26 ;  /* 0x000000ffff1b7224 */ /* 0x000fe200078e0a1a */
[----:B------:R-:W-:Y:S01]  /*1760*/  LOP3.LUT R44, R22, 0x76, RZ, 0xfc, !PT ;  /* 0x00000076162c7812 */ /* 0x000fe200078efcff */
[C---:B------:R-:W-:Y:S01]  /*1770*/  IMAD R160, R2.reuse, R23, R160 ;  /* 0x0000001702a07224 */ /* 0x040fe200078e02a0 */
[----:B------:R-:W-:Y:S01]  /*1780*/  ISETP.GT.U32.AND P5, PT, R2, R158, PT ;  /* 0x0000009e0200720c */ /* 0x000fe20003fa4070 */
[----:B------:R-:W-:Y:S01]  /*1790*/  @!P6 IMAD.IADD R159, R159, 0x1, -R2 ;  /* 0x000000019f9fe824 */ /* 0x000fe200078e0a02 */
[----:B------:R-:W-:Y:S01]  /*17a0*/  IABS R43, R44 ;  /* 0x0000002c002b7213 */ /* 0x000fe20000000000 */
[----:B------:R-:W-:Y:S01]  /*17b0*/  IMAD.HI.U32 R23, R21, R140, RZ ;  /* 0x0000008c15177227 */ /* 0x000fe200078e00ff */
[----:B------:R-:W-:-:S02]  /*17c0*/  LOP3.LUT R46, R22, 0x78, RZ, 0xfc, !PT ;  /* 0x00000078162e7812 */ /* 0x000fc400078efcff */
[C---:B------:R-:W-:Y:S01]  /*17d0*/  ISETP.GT.U32.AND P6, PT, R2.reuse, R159, PT ;  /* 0x0000009f0200720c */ /* 0x040fe20003fc4070 */
[C---:B------:R-:W-:Y:S01]  /*17e0*/  IMAD R146, R2.reuse, R27, R146 ;  /* 0x0000001b02927224 */ /* 0x040fe200078e0292 */
[----:B------:R-:W-:Y:S01]  /*17f0*/  IABS R45, R46 ;  /* 0x0000002e002d7213 */ /* 0x000fe20000000000 */
[----:B------:R-:W-:Y:S01]  /*1800*/  @!P4 IMAD.MOV R157, RZ, RZ, -R157 ;  /* 0x000000ffff9dc224 */ /* 0x000fe200078e0a9d */
[----:B------:R-:W-:Y:S01]  /*1810*/  ISETP.GT.U32.AND P4, PT, R2, R160, PT ;  /* 0x000000a00200720c */ /* 0x000fe20003f84070 */
[----:B------:R-:W-:Y:S01]  /*1820*/  IMAD.MOV R27, RZ, RZ, -R23 ;  /* 0x000000ffff1b7224 */ /* 0x000fe200078e0a17 */
[----:B------:R-:W-:Y:S01]  /*1830*/  LOP3.LUT R57, R22, 0x7a, RZ, 0xfc, !PT ;  /* 0x0000007a16397812 */ /* 0x000fe200078efcff */
[----:B------:R-:W-:Y:S01]  /*1840*/  @!P5 IMAD.IADD R158, R158, 0x1, -R2 ;  /* 0x000000019e9ed824 */ /* 0x000fe200078e0a02 */
[C---:B------:R-:W-:Y:S01]  /*1850*/  ISETP.GT.U32.AND P5, PT, R2.reuse, R146, PT ;  /* 0x000000920200720c */ /* 0x040fe20003fa4070 */
[----:B------:R-:W-:Y:S01]  /*1860*/  IMAD R140, R2, R27, R140 ;  /* 0x0000001b028c7224 */ /* 0x000fe200078e028c */
[----:B------:R-:W-:Y:S01]  /*1870*/  IABS R47, R57 ;  /* 0x00000039002f7213 */ /* 0x000fe20000000000 */
[----:B------:R-:W-:Y:S01]  /*1880*/  IMAD.HI.U32 R23, R21, R149, RZ ;  /* 0x0000009515177227 */ /* 0x000fe200078e00ff */
[----:B------:R-:W-:-:S02]  /*1890*/  LOP3.LUT R17, R17, 0x3, RZ, 0xc0, !PT ;  /* 0x0000000311117812 */ /* 0x000fc400078ec0ff */
[----:B------:R-:W-:Y:S01]  /*18a0*/  LOP3.LUT R19, R19, 0x3, RZ, 0xc0, !PT ;  /* 0x0000000313137812 */ /* 0x000fe200078ec0ff */
[--C-:B------:R-:W-:Y:S01]  /*18b0*/  @!P6 IMAD.IADD R159, R159, 0x1, -R2.reuse ;  /* 0x000000019f9fe824 */ /* 0x100fe200078e0a02 */
[----:B------:R-:W-:Y:S01]  /*18c0*/  ISETP.GT.U32.AND P6, PT, R2, R140, PT ;  /* 0x0000008c0200720c */ /* 0x000fe20003fc4070 */
[----:B------:R-:W-:Y:S01]  /*18d0*/  @!P4 IMAD.IADD R160, R160, 0x1, -R2 ;  /* 0x00000001a0a0c824 */ /* 0x000fe200078e0a02 */
[----:B------:R-:W-:Y:S01]  /*18e0*/  IADD3 R8, PT, PT, R17, R9, R8 ;  /* 0x0000000911087210 */ /* 0x000fe20007ffe008 */
[----:B------:R-:W-:Y:S01]  /*18f0*/  IMAD.MOV R26, RZ, RZ, -R23 ;  /* 0x000000ffff1a7224 */ /* 0x000fe200078e0a17 */
[----:B------:R-:W-:Y:S01]  /*1900*/  LOP3.LUT R15, R15, 0x3, RZ, 0xc0, !PT ;  /* 0x000000030f0f7812 */ /* 0x000fe200078ec0ff */
[----:B------:R-:W-:Y:S01]  /*1910*/  @!P5 IMAD.IADD R146, R146, 0x1, -R2 ;  /* 0x000000019292d824 */ /* 0x000fe200078e0a02 */
[----:B------:R-:W-:Y:S01]  /*1920*/  ISETP.GT.U32.AND P4, PT, R2, R160, PT ;  /* 0x000000a00200720c */ /* 0x000fe20003f84070 */
[----:B------:R-:W-:Y:S01]  /*1930*/  IMAD.HI.U32 R23, R21, R139, RZ ;  /* 0x0000008b15177227 */ /* 0x000fe200078e00ff */
[----:B------:R-:W-:-:S02]  /*1940*/  IADD3 R12, PT, PT, R19, R13, R12 ;  /* 0x0000000d130c7210 */ /* 0x000fc40007ffe00c */
[C---:B------:R-:W-:Y:S01]  /*1950*/  ISETP.GT.U32.AND P5, PT, R2.reuse, R146, PT ;  /* 0x000000920200720c */ /* 0x040fe20003fa4070 */
[----:B------:R-:W-:Y:S01]  /*1960*/  IMAD R149, R2, R26, R149 ;  /* 0x0000001a02957224 */ /* 0x000fe200078e0295 */
[----:B------:R-:W-:Y:S01]  /*1970*/  IADD3 R6, PT, PT, R15, R7, R6 ;  /* 0x000000070f067210 */ /* 0x000fe20007ffe006 */
[----:B------:R-:W-:Y:S02]  /*1980*/  @!P6 IMAD.IADD R140, R140, 0x1, -R2 ;  /* 0x000000018c8ce824 */ /* 0x000fe400078e0a02 */
[----:B------:R-:W-:Y:S02]  /*1990*/  IMAD.MOV R26, RZ, RZ, -R23 ;  /* 0x000000ffff1a7224 */ /* 0x000fe400078e0a17 */
[----:B------:R-:W-:Y:S01]  /*19a0*/  IMAD.HI.U32 R23, R21, R141, RZ ;  /* 0x0000008d15177227 */ /* 0x000fe200078e00ff */
[----:B------:R-:W-:-:S03]  /*19b0*/  ISETP.GT.U32.AND P6, PT, R2, R140, PT ;  /* 0x0000008c0200720c */ /* 0x000fc60003fc4070 */
[--C-:B------:R-:W-:Y:S01]  /*19c0*/  @!P4 IMAD.IADD R160, R160, 0x1, -R2.reuse ;  /* 0x00000001a0a0c824 */ /* 0x100fe200078e0a02 */
[C---:B------:R-:W-:Y:S01]  /*19d0*/  ISETP.GT.U32.AND P4, PT, R2.reuse, R149, PT ;  /* 0x000000950200720c */ /* 0x040fe20003f84070 */
[----:B------:R-:W-:Y:S02]  /*19e0*/  IMAD R139, R2, R26, R139 ;  /* 0x0000001a028b7224 */ /* 0x000fe400078e028b */
[----:B------:R-:W-:Y:S02]  /*19f0*/  IMAD.MOV R23, RZ, RZ, -R23 ;  /* 0x000000ffff177224 */ /* 0x000fe400078e0a17 */
[--C-:B------:R-:W-:Y:S01]  /*1a00*/  @!P5 IMAD.IADD R146, R146, 0x1, -R2.reuse ;  /* 0x000000019292d824 */ /* 0x100fe200078e0a02 */
[C---:B------:R-:W-:Y:S01]  /*1a10*/  ISETP.GT.U32.AND P5, PT, R2.reuse, R139, PT ;  /* 0x0000008b0200720c */ /* 0x040fe20003fa4070 */
[----:B------:R-:W-:Y:S02]  /*1a20*/  IMAD R141, R2, R23, R141 ;  /* 0x00000017028d7224 */ /* 0x000fe400078e028d */
[----:B------:R-:W-:Y:S01]  /*1a30*/  @!P3 IMAD.MOV R159, RZ, RZ, -R159 ;  /* 0x000000ffff9fb224 */ /* 0x000fe200078e0a9f */
[----:B------:R-:W-:Y:S01]  /*1a40*/  ISETP.GE.AND P3, PT, R28, RZ, PT ;  /* 0x000000ff1c00720c */ /* 0x000fe20003f66270 */
[--C-:B------:R-:W-:Y:S01]  /*1a50*/  @!P6 IMAD.IADD R140, R140, 0x1, -R2.reuse ;  /* 0x000000018c8ce824 */ /* 0x100fe200078e0a02 */
[----:B------:R-:W-:Y:S01]  /*1a60*/  ISETP.GT.U32.AND P6, PT, R2, R141, PT ;  /* 0x0000008d0200720c */ /* 0x000fe20003fc4070 */
[----:B------:R-:W-:Y:S01]  /*1a70*/  @!P4 IMAD.IADD R149, R149, 0x1, -R2 ;  /* 0x000000019595c824 */ /* 0x000fe200078e0a02 */
[----:B------:R-:W-:Y:S01]  /*1a80*/  LOP3.LUT R28, R22, 0x2a, RZ, 0xfc, !PT ;  /* 0x0000002a161c7812 */ /* 0x000fe200078efcff */
[----:B------:R-:W-:Y:S01]  /*1a90*/  @!P0 IMAD.MOV R160, RZ, RZ, -R160 ;  /* 0x000000ffffa08224 */ /* 0x000fe200078e0aa0 */
[----:B------:R-:W-:Y:S01]  /*1aa0*/  ISETP.GE.AND P0, PT, R30, RZ, PT ;  /* 0x000000ff1e00720c */ /* 0x000fe20003f06270 */
[----:B------:R-:W-:Y:S01]  /*1ab0*/  @!P1 IMAD.MOV R158, RZ, RZ, -R158 ;  /* 0x000000ffff9e9224 */ /* 0x000fe200078e0a9e */
[----:B------:R-:W-:Y:S01]  /*1ac0*/  IABS R142, R28 ;  /* 0x0000001c008e7213 */ /* 0x000fe20000000000 */
[----:B------:R-:W-:Y:S01]  /*1ad0*/  @!P5 IMAD.IADD R139, R139, 0x1, -R2 ;  /* 0x000000018b8bd824 */ /* 0x000fe200078e0a02 */
[----:B------:R-:W-:Y:S01]  /*1ae0*/  ISETP.GT.U32.AND P4, PT, R2, R149, PT ;  /* 0x000000950200720c */ /* 0x000fe20003f84070 */
[----:B------:R-:W-:Y:S01]  /*1af0*/  IMAD.SHL.U32 R8, R8, 0x100, RZ ;  /* 0x0000010008087824 */ /* 0x000fe200078e00ff */
[----:B------:R-:W-:Y:S01]  /*1b00*/  LOP3.LUT R30, R22, 0x2c, RZ, 0xfc, !PT ;  /* 0x0000002c161e7812 */ /* 0x000fe200078efcff */
[----:B------:R-:W-:Y:S01]  /*1b10*/  IMAD.HI.U32 R23, R21, R142, RZ ;  /* 0x0000008e15177227 */ /* 0x000fe200078e00ff */
[----:B------:R-:W-:-:S02]  /*1b20*/  ISETP.GT.U32.AND P5, PT, R2, R139, PT ;  /* 0x0000008b0200720c */ /* 0x000fc40003fa4070 */
[----:B------:R-:W-:Y:S01]  /*1b30*/  IABS R145, R30 ;  /* 0x0000001e00917213 */ /* 0x000fe20000000000 */
[----:B------:R-:W-:Y:S01]  /*1b40*/  @!P6 IMAD.IADD R141, R141, 0x1, -R2 ;  /* 0x000000018d8de824 */ /* 0x000fe200078e0a02 */
[----:B------:R-:W-:Y:S01]  /*1b50*/  ISETP.GE.AND P1, PT, R29, RZ, PT ;  /* 0x000000ff1d00720c */ /* 0x000fe20003f26270 */
[----:B------:R-:W-:Y:S02]  /*1b60*/  IMAD.MOV R23, RZ, RZ, -R23 ;  /* 0x000000ffff177224 */ /* 0x000fe400078e0a17 */
[----:B------:R-:W-:Y:S01]  /*1b70*/  @!P3 IMAD.MOV R140, RZ, RZ, -R140 ;  /* 0x000000ffff8cb224 */ /* 0x000fe200078e0a8c */
[C---:B------:R-:W-:Y:S01]  /*1b80*/  ISETP.GT.U32.AND P6, PT, R2.reuse, R141, PT ;  /* 0x0000008d0200720c */ /* 0x040fe20003fc4070 */
[----:B------:R-:W-:Y:S02]  /*1b90*/  IMAD R142, R2, R23, R142 ;  /* 0x00000017028e7224 */ /* 0x000fe400078e028e */
[----:B------:R-:W-:-:S04]  /*1ba0*/  IMAD.HI.U32 R23, R21, R145, RZ ;  /* 0x0000009115177227 */ /* 0x000fc800078e00ff */
[--C-:B------:R-:W-:Y:S01]  /*1bb0*/  @!P4 IMAD.IADD R149, R149, 0x1, -R2.reuse ;  /* 0x000000019595c824 */ /* 0x100fe200078e0a02 */
[----:B------:R-:W-:Y:S01]  /*1bc0*/  ISETP.GE.AND P4, PT, R32, RZ, PT ;  /* 0x000000ff2000720c */ /* 0x000fe20003f86270 */
[----:B------:R-:W-:Y:S01]  /*1bd0*/  IMAD.MOV R23, RZ, RZ, -R23 ;  /* 0x000000ffff177224 */ /* 0x000fe200078e0a17 */
[----:B------:R-:W-:Y:S01]  /*1be0*/  LOP3.LUT R32, R22, 0x32, RZ, 0xfc, !PT ;  /* 0x0000003216207812 */ /* 0x000fe200078efcff */
[----:B------:R-:W-:Y:S01]  /*1bf0*/  @!P5 IMAD.IADD R139, R139, 0x1, -R2 ;  /* 0x000000018b8bd824 */ /* 0x000fe200078e0a02 */
[C---:B------:R-:W-:Y:S01]  /*1c00*/  ISETP.GT.U32.AND P5, PT, R2.reuse, R142, PT ;  /* 0x0000008e0200720c */ /* 0x040fe20003fa4070 */
[C---:B------:R-:W-:Y:S01]  /*1c10*/  IMAD R145, R2.reuse, R23, R145 ;  /* 0x0000001702917224 */ /* 0x040fe200078e0291 */
[----:B------:R-:W-:Y:S01]  /*1c20*/  IABS R138, R32 ;  /* 0x00000020008a7213 */ /* 0x000fe20000000000 */
[----:B------:R-:W-:Y:S01]  /*1c30*/  @!P1 IMAD.MOV R146, RZ, RZ, -R146 ;  /* 0x000000ffff929224 */ /* 0x000fe200078e0a92 */
[----:B------:R-:W-:Y:S01]  /*1c40*/  ISETP.GE.AND P1, PT, R31, RZ, PT ;  /* 0x000000ff1f00720c */ /* 0x000fe20003f26270 */
[----:B------:R-:W-:Y:S01]  /*1c50*/  @!P6 IMAD.IADD R141, R141, 0x1, -R2 ;  /* 0x000000018d8de824 */ /* 0x000fe200078e0a02 */
[----:B------:R-:W-:Y:S01]  /*1c60*/  ISETP.GT.U32.AND P6, PT, R2, R145, PT ;  /* 0x000000910200720c */ /* 0x000fe20003fc4070 */
[----:B------:R-:W-:Y:S01]  /*1c70*/  IMAD.HI.U32 R26, R21, R138, RZ ;  /* 0x0000008a151a7227 */ /* 0x000fe200078e00ff */
[----:B------:R-:W-:-:S03]  /*1c80*/  LOP3.LUT R31, R22, 0x30, RZ, 0xfc, !PT ;  /* 0x00000030161f7812 */ /* 0x000fc600078efcff */
[----:B------:R-:W-:Y:S01]  /*1c90*/  IMAD.MOV R29, RZ, RZ, -R26 ;  /* 0x000000ffff1d7224 */ /* 0x000fe200078e0a1a */
[----:B------:R-:W-:Y:S01]  /*1ca0*/  IABS R144, R31 ;  /* 0x0000001f00907213 */ /* 0x000fe20000000000 */
[----:B------:R-:W-:Y:S01]  /*1cb0*/  @!P5 IMAD.IADD R142, R142, 0x1, -R2 ;  /* 0x000000018e8ed824 */ /* 0x000fe200078e0a02 */
[----:B------:R-:W-:Y:S01]  /*1cc0*/  ISETP.GE.AND P5, PT, R28, RZ, PT ;  /* 0x000000ff1c00720c */ /* 0x000fe20003fa6270 */
[----:B------:R-:W-:Y:S01]  /*1cd0*/  IMAD R138, R2, R29, R138 ;  /* 0x0000001d028a7224 */ /* 0x000fe200078e028a */
[C---:B------:R-:W-:Y:S01]  /*1ce0*/  LOP3.LUT R28, R22.reuse, 0x3a, RZ, 0xfc, !PT ;  /* 0x0000003a161c7812 */ /* 0x040fe200078efcff */
[----:B------:R-:W-:Y:S01]  /*1cf0*/  IMAD.HI.U32 R23, R21, R144, RZ ;  /* 0x0000009015177227 */ /* 0x000fe200078e00ff */
[----:B------:R-:W-:Y:S02]  /*1d00*/  LOP3.LUT R29, R22, 0x3c, RZ, 0xfc, !PT ;  /* 0x0000003c161d7812 */ /* 0x000fe400078efcff */
[----:B------:R-:W-:Y:S01]  /*1d10*/  IABS R134, R28 ;  /* 0x0000001c00867213 */ /* 0x000fe20000000000 */
[----:B------:R-:W-:Y:S01]  /*1d20*/  @!P6 IMAD.IADD R145, R145, 0x1, -R2 ;  /* 0x000000019191e824 */ /* 0x000fe200078e0a02 */
[C---:B------:R-:W-:Y:S01]  /*1d30*/  ISETP.GT.U32.AND P6, PT, R2.reuse, R142, PT ;  /* 0x0000008e0200720c */ /* 0x040fe20003fc4070 */
[----:B------:R-:W-:Y:S01]  /*1d40*/  @!P4 IMAD.MOV R141, RZ, RZ, -R141 ;  /* 0x000000ffff8dc224 */ /* 0x000fe200078e0a8d */
[----:B------:R-:W-:Y:S01]  /*1d50*/  ISETP.GT.U32.AND P4, PT, R2, R138, PT ;  /* 0x0000008a0200720c */ /* 0x000fe20003f84070 */
[----:B------:R-:W-:Y:S01]  /*1d60*/  IMAD.MOV R27, RZ, RZ, -R23 ;  /* 0x000000ffff1b7224 */ /* 0x000fe200078e0a17 */
[----:B------:R-:W-:Y:S01]  /*1d70*/  IABS R133, R29 ;  /* 0x0000001d00857213 */ /* 0x000fe20000000000 */
[----:B------:R-:W-:-:S04]  /*1d80*/  IMAD.HI.U32 R23, R21, R137, RZ ;  /* 0x0000008915177227 */ /* 0x000fc800078e00ff */
[----:B------:R-:W-:Y:S02]  /*1d90*/  IMAD.MOV R26, RZ, RZ, -R23 ;  /* 0x000000ffff1a7224 */ /* 0x000fe400078e0a17 */
[----:B------:R-:W-:Y:S01]  /*1da0*/  IMAD R144, R2, R27, R144 ;  /* 0x0000001b02907224 */ /* 0x000fe200078e0290 */
[----:B------:R-:W-:Y:S01]  /*1db0*/  LOP3.LUT R27, R22, 0x38, RZ, 0xfc, !PT ;  /* 0x00000038161b7812 */ /* 0x000fe200078efcff */
[C---:B------:R-:W-:Y:S02]  /*1dc0*/  IMAD R137, R2.reuse, R26, R137 ;  /* 0x0000001a02897224 */ /* 0x040fe400078e0289 */
[----:B------:R-:W-:Y:S01]  /*1dd0*/  IMAD.HI.U32 R23, R21, R136, RZ ;  /* 0x0000008815177227 */ /* 0x000fe200078e00ff */
[----:B------:R-:W-:Y:S02]  /*1de0*/  IABS R135, R27 ;  /* 0x0000001b00877213 */ /* 0x000fe40000000000 */
[----:B------:R-:W-:Y:S01]  /*1df0*/  ISETP.GT.U32.AND P3, PT, R2, R144, PT ;  /* 0x000000900200720c */ /* 0x000fe20003f64070 */
[--C-:B------:R-:W-:Y:S01]  /*1e00*/  @!P6 IMAD.IADD R142, R142, 0x1, -R2.reuse ;  /* 0x000000018e8ee824 */ /* 0x100fe200078e0a02 */
[----:B------:R-:W-:Y:S01]  /*1e10*/  ISETP.GT.U32.AND P6, PT, R2, R137, PT ;  /* 0x000000890200720c */ /* 0x000fe20003fc4070 */
[----:B------:R-:W-:-:S02]  /*1e20*/  @!P4 IMAD.IADD R138, R138, 0x1, -R2 ;  /* 0x000000018a8ac824 */ /* 0x000fc400078e0a02 */
[----:B------:R-:W-:Y:S02]  /*1e30*/  IMAD.MOV R23, RZ, RZ, -R23 ;  /* 0x000000ffff177224 */ /* 0x000fe400078e0a17 */
[----:B------:R-:W-:Y:S01]  /*1e40*/  @!P5 IMAD.MOV R142, RZ, RZ, -R142 ;  /* 0x000000ffff8ed224 */ /* 0x000fe200078e0a8e */
[C---:B------:R-:W-:Y:S01]  /*1e50*/  ISETP.GT.U32.AND P5, PT, R2.reuse, R138, PT ;  /* 0x0000008a0200720c */ /* 0x040fe20003fa4070 */
[----:B------:R-:W-:Y:S02]  /*1e60*/  IMAD R136, R2, R23, R136 ;  /* 0x0000001702887224 */ /* 0x000fe400078e0288 */
[----:B------:R-:W-:-:S04]  /*1e70*/  IMAD.HI.U32 R23, R21, R135, RZ ;  /* 0x0000008715177227 */ /* 0x000fc800078e00ff */
[----:B------:R-:W-:Y:S02]  /*1e80*/  IMAD.MOV R23, RZ, RZ, -R23 ;  /* 0x000000ffff177224 */ /* 0x000fe400078e0a17 */
[--C-:B------:R-:W-:Y:S02]  /*1e90*/  @!P6 IMAD.IADD R137, R137, 0x1, -R2.reuse ;  /* 0x000000018989e824 */ /* 0x100fe400078e0a02 */
[----:B------:R-:W-:Y:S02]  /*1ea0*/  IMAD R135, R2, R23, R135 ;  /* 0x0000001702877224 */ /* 0x000fe400078e0287 */
[----:B------:R-:W-:Y:S01]  /*1eb0*/  @!P5 IMAD.IADD R138, R138, 0x1, -R2 ;  /* 0x000000018a8ad824 */ /* 0x000fe200078e0a02 */
[C---:B------:R-:W-:Y:S01]  /*1ec0*/  ISETP.GT.U32.AND P6, PT, R2.reuse, R137, PT ;  /* 0x000000890200720c */ /* 0x040fe20003fc4070 */
[----:B------:R-:W-:Y:S01]  /*1ed0*/  @!P1 IMAD.MOV R139, RZ, RZ, -R139 ;  /* 0x000000ffff8b9224 */ /* 0x000fe200078e0a8b */
[----:B------:R-:W-:Y:S01]  /*1ee0*/  ISETP.GT.U32.AND P5, PT, R2, R135, PT ;  /* 0x000000870200720c */ /* 0x000fe20003fa4070 */
[----:B------:R-:W-:Y:S01]  /*1ef0*/  IMAD.HI.U32 R23, R21, R134, RZ ;  /* 0x0000008615177227 */ /* 0x000fe200078e00ff */
[----:B------:R-:W-:-:S02]  /*1f00*/  ISETP.GE.AND P1, PT, R30, RZ, PT ;  /* 0x000000ff1e00720c */ /* 0x000fc40003f26270 */
[----:B------:R-:W-:Y:S01]  /*1f10*/  LOP3.LUT R30, R22, 0x40, RZ, 0xfc, !PT ;  /* 0x00000040161e7812 */ /* 0x000fe200078efcff */
[--C-:B------:R-:W-:Y:S01]  /*1f20*/  @!P3 IMAD.IADD R144, R144, 0x1, -R2.reuse ;  /* 0x000000019090b824 */ /* 0x100fe200078e0a02 */
[----:B------:R-:W-:Y:S01]  /*1f30*/  ISETP.GE.AND P3, PT, R32, RZ, PT ;  /* 0x000000ff2000720c */ /* 0x000fe20003f66270 */
[----:B------:R-:W-:Y:S01]  /*1f40*/  IMAD.MOV R23, RZ, RZ, -R23 ;  /* 0x000000ffff177224 */ /* 0x000fe200078e0a17 */
[----:B------:R-:W-:Y:S01]  /*1f50*/  IABS R132, R30 ;  /* 0x0000001e00847213 */ /* 0x000fe20000000000 */
[----:B------:R-:W-:Y:S01]  /*1f60*/  IMAD.HI.U32 R26, R21, R133, RZ ;  /* 0x00000085151a7227 */ /* 0x000fe200078e00ff */
[----:B------:R-:W-:Y:S02]  /*1f70*/  ISETP.GT.U32.AND P4, PT, R2, R144, PT ;  /* 0x000000900200720c */ /* 0x000fe40003f84070 */
[----:B------:R-:W-:Y:S01]  /*1f80*/  LOP3.LUT R32, R22, 0x46, RZ, 0xfc, !PT ;  /* 0x0000004616207812 */ /* 0x000fe200078efcff */
[--C-:B------:R-:W-:Y:S01]  /*1f90*/  @!P6 IMAD.IADD R137, R137, 0x1, -R2.reuse ;  /* 0x000000018989e824 */ /* 0x100fe200078e0a02 */
[----:B------:R-:W-:Y:S01]  /*1fa0*/  ISETP.GE.AND P6, PT, R33, RZ, PT ;  /* 0x000000ff2100720c */ /* 0x000fe20003fc6270 */
[----:B------:R-:W-:Y:S01]  /*1fb0*/  @!P5 IMAD.IADD R135, R135, 0x1, -R2 ;  /* 0x000000018787d824 */ /* 0x000fe200078e0a02 */
[----:B------:R-:W-:Y:S01]  /*1fc0*/  IABS R129, R32 ;  /* 0x0000002000817213 */ /* 0x000fe20000000000 */
[----:B------:R-:W-:Y:S01]  /*1fd0*/  IMAD R134, R2, R23, R134 ;  /* 0x0000001702867224 */ /* 0x000fe200078e0286 */
[----:B------:R-:W-:Y:S01]  /*1fe0*/  LOP3.LUT R33, R22, 0x50, RZ, 0xfc, !PT ;  /* 0x0000005016217812 */ /* 0x000fe200078efcff */
[----:B------:R-:W-:Y:S01]  /*1ff0*/  IMAD.MOV R26, RZ, RZ, -R26 ;  /* 0x000000ffff1a7224 */ /* 0x000fe200078e0a1a */
[----:B------:R-:W-:Y:S01]  /*2000*/  ISETP.GT.U32.AND P5, PT, R2, R135, PT ;  /* 0x000000870200720c */ /* 0x000fe20003fa4070 */
[----:B------:R-:W-:Y:S01]  /*2010*/  IMAD.HI.U32 R23, R21, R132, RZ ;  /* 0x0000008415177227 */ /* 0x000fe200078e00ff */
[----:B------:R-:W-:-:S03]  /*2020*/  IABS R125, R33 ;  /* 0x00000021007d7213 */ /* 0x000fc60000000000 */
[----:B------:R-:W-:Y:S01]  /*2030*/  @!P0 IMAD.MOV R149, RZ, RZ, -R149 ;  /* 0x000000ffff958224 */ /* 0x000fe200078e0a95 */
[C---:B------:R-:W-:Y:S01]  /*2040*/  ISETP.GT.U32.AND P0, PT, R2.reuse, R145, PT ;  /* 0x000000910200720c */ /* 0x040fe20003f04070 */
[C---:B------:R-:W-:Y:S02]  /*2050*/  IMAD R133, R2.reuse, R26, R133 ;  /* 0x0000001a02857224 */ /* 0x040fe400078e0285 */
[----:B------:R-:W-:Y:S02]  /*2060*/  IMAD.MOV R23, RZ, RZ, -R23 ;  /* 0x000000ffff177224 */ /* 0x000fe400078e0a17 */
[----:B------:R-:W-:Y:S01]  /*2070*/  @!P6 IMAD.MOV R137, RZ, RZ, -R137 ;  /* 0x000000ffff89e224 */ /* 0x000fe200078e0a89 */
[C---:B------:R-:W-:Y:S01]  /*2080*/  ISETP.GT.U32.AND P6, PT, R2.reuse, R133, PT ;  /* 0x000000850200720c */ /* 0x040fe20003fc4070 */
[----:B------:R-:W-:Y:S02]  /*2090*/  IMAD R132, R2, R23, R132 ;  /* 0x0000001702847224 */ /* 0x000fe400078e0284 */
[--C-:B------:R-:W-:Y:S01]  /*20a0*/  @!P4 IMAD.IADD R144, R144, 0x1, -R2.reuse ;  /* 0x000000019090c824 */ /* 0x100fe200078e0a02 */
[C---:B------:R-:W-:Y:S01]  /*20b0*/  ISETP.GT.U32.AND P4, PT, R2.reuse, R136, PT ;  /* 0x000000880200720c */ /* 0x040fe20003f84070 */
[--C-:B------:R-:W-:Y:S01]  /*20c0*/  @!P5 IMAD.IADD R135, R135, 0x1, -R2.reuse ;  /* 0x000000018787d824 */ /* 0x100fe200078e0a02 */
[----:B------:R-:W-:Y:S01]  /*20d0*/  ISETP.GT.U32.AND P5, PT, R2, R132, PT ;  /* 0x000000840200720c */ /* 0x000fe20003fa4070 */
[----:B------:R-:W-:Y:S01]  /*20e0*/  @!P0 IMAD.IADD R145, R145, 0x1, -R2 ;  /* 0x0000000191918824 */ /* 0x000fe200078e0a02 */
[----:B------:R-:W-:Y:S01]  /*20f0*/  ISETP.GE.AND P0, PT, R31, RZ, PT ;  /* 0x000000ff1f00720c */ /* 0x000fe20003f06270 */
[----:B------:R-:W-:Y:S01]  /*2100*/  @!P3 IMAD.MOV R138, RZ, RZ, -R138 ;  /* 0x000000ffff8ab224 */ /* 0x000fe200078e0a8a */
[----:B------:R-:W-:Y:S01]  /*2110*/  LOP3.LUT R31, R22, 0x42, RZ, 0xfc, !PT ;  /* 0x00000042161f7812 */ /* 0x000fe200078efcff */
[----:B------:R-:W-:Y:S01]  /*2120*/  @!P1 IMAD.MOV R145, RZ, RZ, -R145 ;  /* 0x000000ffff919224 */ /* 0x000fe200078e0a91 */
[----:B------:R-:W-:Y:S01]  /*2130*/  ISETP.GE.AND P3, PT, R27, RZ, PT ;  /* 0x000000ff1b00720c */ /* 0x000fe20003f66270 */
[----:B------:R-:W-:Y:S01]  /*2140*/  @!P6 IMAD.IADD R133, R133, 0x1, -R2 ;  /* 0x000000018585e824 */ /* 0x000fe200078e0a02 */
[----:B------:R-:W-:-:S02]  /*2150*/  IABS R131, R31 ;  /* 0x0000001f00837213 */ /* 0x000fc40000000000 */
[----:B------:R-:W-:Y:S01]  /*2160*/  ISETP.GE.AND P6, PT, R29, RZ, PT ;  /* 0x000000ff1d00720c */ /* 0x000fe20003fc6270 */
[--C-:B------:R-:W-:Y:S01]  /*2170*/  @!P4 IMAD.IADD R136, R136, 0x1, -R2.reuse ;  /* 0x000000018888c824 */ /* 0x100fe200078e0a02 */
[----:B------:R-:W-:Y:S01]  /*2180*/  ISETP.GE.AND P4, PT, R34, RZ, PT ;  /* 0x000000ff2200720c */ /* 0x000fe20003f86270 */
[----:B------:R-:W-:Y:S01]  /*2190*/  @!P5 IMAD.IADD R132, R132, 0x1, -R2 ;  /* 0x000000018484d824 */ /* 0x000fe200078e0a02 */
[C---:B------:R-:W-:Y:S01]  /*21a0*/  ISETP.GT.U32.AND P5, PT, R2.reuse, R133, PT ;  /* 0x000000850200720c */ /* 0x040fe20003fa4070 */
[C---:B------:R-:W-:Y:S01]  /*21b0*/  IMAD.HI.U32 R23, R21.reuse, R131, RZ ;  /* 0x0000008315177227 */ /* 0x040fe200078e00ff */
[----:B------:R-:W-:Y:S02]  /*21c0*/  ISETP.GT.U32.AND P1, PT, R2, R136, PT ;  /* 0x000000880200720c */ /* 0x000fe40003f24070 */
[C---:B------:R-:W-:Y:S01]  /*21d0*/  LOP3.LUT R29, R22.reuse, 0x48, RZ, 0xfc, !PT ;  /* 0x00000048161d7812 */ /* 0x040fe200078efcff */
[----:B------:R-:W-:Y:S01]  /*21e0*/  IMAD.MOV R23, RZ, RZ, -R23 ;  /* 0x000000ffff177224 */ /* 0x000fe200078e0a17 */
[----:B------:R-:W-:Y:S01]  /*21f0*/  LOP3.LUT R34, R22, 0x64, RZ, 0xfc, !PT ;  /* 0x0000006416227812 */ /* 0x000fe200078efcff */
[----:B------:R-:W-:Y:S01]  /*2200*/  @!P0 IMAD.MOV R144, RZ, RZ, -R144 ;  /* 0x000000ffff908224 */ /* 0x000fe200078e0a90 */
[C---:B------:R-:W-:Y:S01]  /*2210*/  ISETP.GT.U32.AND P0, PT, R2.reuse, R134, PT ;  /* 0x000000860200720c */ /* 0x040fe20003f04070 */
[----:B------:R-:W-:Y:S01]  /*2220*/  IMAD R131, R2, R23, R131 ;  /* 0x0000001702837224 */ /* 0x000fe200078e0283 */
[----:B------:R-:W-:Y:S01]  /*2230*/  IABS R128, R29 ;  /* 0x0000001d00807213 */ /* 0x000fe20000000000 */
[----:B------:R-:W-:-:S04]  /*2240*/  IMAD.HI.U32 R23, R21, R129, RZ ;  /* 0x0000008115177227 */ /* 0x000fc800078e00ff */
[--C-:B------:R-:W-:Y:S01]  /*2250*/  @!P5 IMAD.IADD R133, R133, 0x1, -R2.reuse ;  /* 0x000000018585d824 */ /* 0x100fe200078e0a02 */
[----:B------:R-:W-:Y:S01]  /*2260*/  ISETP.GT.U32.AND P5, PT, R2, R131, PT ;  /* 0x000000830200720c */ /* 0x000fe20003fa4070 */
[--C-:B------:R-:W-:Y:S01]  /*2270*/  @!P1 IMAD.IADD R136, R136, 0x1, -R2.reuse ;  /* 0x0000000188889824 */ /* 0x100fe200078e0a02 */
[----:B------:R-:W-:Y:S01]  /*2280*/  ISETP.GE.AND P1, PT, R28, RZ, PT ;  /* 0x000000ff1c00720c */ /* 0x000fe20003f26270 */
[----:B------:R-:W-:Y:S01]  /*2290*/  IMAD.MOV R23, RZ, RZ, -R23 ;  /* 0x000000ffff177224 */ /* 0x000fe200078e0a17 */
[----:B------:R-:W-:Y:S01]  /*22a0*/  LOP3.LUT R28, R22, 0x44, RZ, 0xfc, !PT ;  /* 0x00000044161c7812 */ /* 0x000fe200078efcff */
[----:B------:R-:W-:Y:S02]  /*22b0*/  @!P0 IMAD.IADD R134, R134, 0x1, -R2 ;  /* 0x0000000186868824 */ /* 0x000fe400078e0a02 */
[C---:B------:R-:W-:Y:S01]  /*22c0*/  IMAD R129, R2.reuse, R23, R129 ;  /* 0x0000001702817224 */ /* 0x040fe200078e0281 */
[----:B------:R-:W-:Y:S01]  /*22d0*/  IABS R130, R28 ;  /* 0x0000001c00827213 */ /* 0x000fe20000000000 */
[----:B------:R-:W-:Y:S01]  /*22e0*/  @!P4 IMAD.MOV R136, RZ, RZ, -R136 ;  /* 0x000000ffff88c224 */ /* 0x000fe200078e0a88 */
[C---:B------:R-:W-:Y:S01]  /*22f0*/  ISETP.GT.U32.AND P4, PT, R2.reuse, R132, PT ;  /* 0x000000840200720c */ /* 0x040fe20003f84070 */
[----:B------:R-:W-:Y:S01]  /*2300*/  IMAD.HI.U32 R23, R21, R128, RZ ;  /* 0x0000008015177227 */ /* 0x000fe200078e00ff */
[----:B------:R-:W-:-:S03]  /*2310*/  ISETP.GT.U32.AND P0, PT, R2, R134, PT ;  /* 0x000000860200720c */ /* 0x000fc60003f04070 */
[----:B------:R-:W-:Y:S01]  /*2320*/  @!P5 IMAD.IADD R131, R131, 0x1, -R2 ;  /* 0x000000018383d824 */ /* 0x000fe200078e0a02 */
[----:B------:R-:W-:Y:S01]  /*2330*/  ISETP.GT.U32.AND P5, PT, R2, R129, PT ;  /* 0x000000810200720c */ /* 0x000fe20003fa4070 */
[----:B------:R-:W-:-:S04]  /*2340*/  IMAD.HI.U32 R26, R21, R130, RZ ;  /* 0x00000082151a7227 */ /* 0x000fc800078e00ff */
[----:B------:R-:W-:Y:S02]  /*2350*/  IMAD.MOV R27, RZ, RZ, -R26 ;  /* 0x000000ffff1b7224 */ /* 0x000fe400078e0a1a */
[----:B------:R-:W-:Y:S02]  /*2360*/  @!P4 IMAD.IADD R132, R132, 0x1, -R2 ;  /* 0x000000018484c824 */ /* 0x000fe400078e0a02 */
[----:B------:R-:W-:Y:S01]  /*2370*/  IMAD R130, R2, R27, R130 ;  /* 0x0000001b02827224 */ /* 0x000fe200078e0282 */
[----:B------:R-:W-:Y:S01]  /*2380*/  LOP3.LUT R27, R22, 0x4a, RZ, 0xfc, !PT ;  /* 0x0000004a161b7812 */ /* 0x000fe200078efcff */
[--C-:B------:R-:W-:Y:S01]  /*2390*/  @!P0 IMAD.IADD R134, R134, 0x1, -R2.reuse ;  /* 0x0000000186868824 */ /* 0x100fe200078e0a02 */
[----:B------:R-:W-:Y:S01]  /*23a0*/  ISETP.GE.AND P0, PT, R30, RZ, PT ;  /* 0x000000ff1e00720c */ /* 0x000fe20003f06270 */
[----:B------:R-:W-:Y:S01]  /*23b0*/  @!P5 IMAD.IADD R129, R129, 0x1, -R2 ;  /* 0x000000018181d824 */ /* 0x000fe200078e0a02 */
[----:B------:R-:W-:Y:S01]  /*23c0*/  ISETP.GT.U32.AND P4, PT, R2, R130, PT ;  /* 0x000000820200720c */ /* 0x000fe20003f84070 */
[----:B------:R-:W-:Y:S01]  /*23d0*/  @!P1 IMAD.MOV R134, RZ, RZ, -R134 ;  /* 0x000000ffff869224 */ /* 0x000fe200078e0a86 */
[----:B------:R-:W-:Y:S01]  /*23e0*/  IABS R127, R27 ;  /* 0x0000001b007f7213 */ /* 0x000fe20000000000 */
[----:B------:R-:W-:Y:S01]  /*23f0*/  IMAD.MOV R23, RZ, RZ, -R23 ;  /* 0x000000ffff177224 */ /* 0x000fe200078e0a17 */
[----:B------:R-:W-:Y:S01]  /*2400*/  LOP3.LUT R30, R22, 0x4c, RZ, 0xfc, !PT ;  /* 0x0000004c161e7812 */ /* 0x000fe200078efcff */
[----:B------:R-:W-:Y:S01]  /*2410*/  @!P6 IMAD.MOV R133, RZ, RZ, -R133 ;  /* 0x000000ffff85e224 */ /* 0x000fe200078e0a85 */
[C---:B------:R-:W-:Y:S01]  /*2420*/  ISETP.GT.U32.AND P5, PT, R2.reuse, R131, PT ;  /* 0x000000830200720c */ /* 0x040fe20003fa4070 */
[----:B------:R-:W-:Y:S01]  /*2430*/  IMAD.HI.U32 R26, R21, R127, RZ ;  /* 0x0000007f151a7227 */ /* 0x000fe200078e00ff */
[----:B------:R-:W-:-:S02]  /*2440*/  ISETP.GT.U32.AND P1, PT, R2, R129, PT ;  /* 0x000000810200720c */ /* 0x000fc40003f24070 */
[----:B------:R-:W-:Y:S01]  /*2450*/  IABS R126, R30 ;  /* 0x0000001e007e7213 */ /* 0x000fe20000000000 */
[----:B------:R-:W-:Y:S02]  /*2460*/  IMAD.MOV R26, RZ, RZ, -R26 ;  /* 0x000000ffff1a7224 */ /* 0x000fe400078e0a1a */
[----:B------:R-:W-:Y:S02]  /*2470*/  IMAD R128, R2, R23, R128 ;  /* 0x0000001702807224 */ /* 0x000fe400078e0280 */
[----:B------:R-:W-:-:S03]  /*2480*/  IMAD.HI.U32 R23, R21, R126, RZ ;  /* 0x0000007e15177227 */ /* 0x000fc600078e00ff */
[----:B------:R-:W-:Y:S01]  /*2490*/  ISETP.GT.U32.AND P6, PT, R2, R128, PT ;  /* 0x000000800200720c */ /* 0x000fe20003fc4070 */
[--C-:B------:R-:W-:Y:S01]  /*24a0*/  @!P4 IMAD.IADD R130, R130, 0x1, -R2.reuse ;  /* 0x000000018282c824 */ /* 0x100fe200078e0a02 */
[----:B------:R-:W-:Y:S01]  /*24b0*/  ISETP.GE.AND P4, PT, R31, RZ, PT ;  /* 0x000000ff1f00720c */ /* 0x000fe20003f86270 */
[----:B------:R-:W-:Y:S01]  /*24c0*/  IMAD R127, R2, R26, R127 ;  /* 0x0000001a027f7224 */ /* 0x000fe200078e027f */
[----:B------:R-:W-:Y:S01]  /*24d0*/  LOP3.LUT R26, R22, 0x52, RZ, 0xfc, !PT ;  /* 0x00000052161a7812 */ /* 0x000fe200078efcff */
[----:B------:R-:W-:Y:S01]  /*24e0*/  IMAD.MOV R23, RZ, RZ, -R23 ;  /* 0x000000ffff177224 */ /* 0x000fe200078e0a17 */
[----:B------:R-:W-:Y:S01]  /*24f0*/  IABS R31, R37 ;  /* 0x00000025001f7213 */ /* 0x000fe20000000000 */
[----:B------:R-:W-:Y:S01]  /*2500*/  @!P3 IMAD.MOV R135, RZ, RZ, -R135 ;  /* 0x000000ffff87b224 */ /* 0x000fe200078e0a87 */
[C---:B------:R-:W-:Y:S01]  /*2510*/  ISETP.GT.U32.AND P3, PT, R2.reuse, R130, PT ;  /* 0x000000820200720c */ /* 0x040fe20003f64070 */
[--C-:B------:R-:W-:Y:S01]  /*2520*/  @!P5 IMAD.IADD R131, R131, 0x1, -R2.reuse ;  /* 0x000000018383d824 */ /* 0x100fe200078e0a02 */
[----:B------:R-:W-:Y:S01]  /*2530*/  ISETP.GT.U32.AND P5, PT, R2, R127, PT ;  /* 0x0000007f0200720c */ /* 0x000fe20003fa4070 */
[----:B------:R-:W-:Y:S01]  /*2540*/  @!P1 IMAD.IADD R129, R129, 0x1, -R2 ;  /* 0x0000000181819824 */ /* 0x000fe200078e0a02 */
[----:B------:R-:W-:Y:S01]  /*2550*/  ISETP.GE.AND P1, PT, R32, RZ, PT ;  /* 0x000000ff2000720c */ /* 0x000fe20003f26270 */
[----:B------:R-:W-:Y:S01]  /*2560*/  IMAD R126, R2, R23, R126 ;  /* 0x00000017027e7224 */ /* 0x000fe200078e027e */
[----:B------:R-:W-:Y:S01]  /*2570*/  IABS R124, R26 ;  /* 0x0000001a007c7213 */ /* 0x000fe20000000000 */
[----:B------:R-:W-:Y:S01]  /*2580*/  IMAD.HI.U32 R23, R21, R125, RZ ;  /* 0x0000007d15177227 */ /* 0x000fe200078e00ff */
[----:B------:R-:W-:-:S03]  /*2590*/  LOP3.LUT R32, R22, 0x60, RZ, 0xfc, !PT ;  /* 0x0000006016207812 */ /* 0x000fc600078efcff */
[----:B------:R-:W-:Y:S01]  /*25a0*/  IMAD.MOV R23, RZ, RZ, -R23 ;  /* 0x000000ffff177224 */ /* 0x000fe200078e0a17 */
[----:B------:R-:W-:Y:S01]  /*25b0*/  IABS R118, R32 ;  /* 0x0000002000767213 */ /* 0x000fe20000000000 */
[----:B------:R-:W-:Y:S01]  /*25c0*/  @!P6 IMAD.IADD R128, R128, 0x1, -R2 ;  /* 0x000000018080e824 */ /* 0x000fe200078e0a02 */
[----:B------:R-:W-:Y:S01]  /*25d0*/  ISETP.GE.AND P6, PT, R29, RZ, PT ;  /* 0x000000ff1d00720c */ /* 0x000fe20003fc6270 */
[----:B------:R-:W-:Y:S02]  /*25e0*/  IMAD R125, R2, R23, R125 ;  /* 0x00000017027d7224 */ /* 0x000fe400078e027d */
[----:B------:R-:W-:Y:S01]  /*25f0*/  @!P0 IMAD.MOV R132, RZ, RZ, -R132 ;  /* 0x000000ffff848224 */ /* 0x000fe200078e0a84 */
[----:B------:R-:W-:Y:S01]  /*2600*/  ISETP.GE.AND P0, PT, R28, RZ, PT ;  /* 0x000000ff1c00720c */ /* 0x000fe20003f06270 */
[--C-:B------:R-:W-:Y:S01]  /*2610*/  @!P3 IMAD.IADD R130, R130, 0x1, -R2.reuse ;  /* 0x000000018282b824 */ /* 0x100fe200078e0a02 */
[C---:B------:R-:W-:Y:S01]  /*2620*/  ISETP.GT.U32.AND P3, PT, R2.reuse, R126, PT ;  /* 0x0000007e0200720c */ /* 0x040fe20003f64070 */
[----:B------:R-:W-:Y:S01]  /*2630*/  @!P5 IMAD.IADD R127, R127, 0x1, -R2 ;  /* 0x000000017f7fd824 */ /* 0x000fe200078e0a02 */
[C---:B------:R-:W-:Y:S01]  /*2640*/  ISETP.GT.U32.AND P5, PT, R2.reuse, R128, PT ;  /* 0x000000800200720c */ /* 0x040fe20003fa4070 */
[----:B------:R-:W-:Y:S01]  /*2650*/  @!P1 IMAD.MOV R129, RZ, RZ, -R129 ;  /* 0x000000ffff819224 */ /* 0x000fe200078e0a81 */
[C---:B------:R-:W-:Y:S01]  /*2660*/  ISETP.GT.U32.AND P1, PT, R2.reuse, R125, PT ;  /* 0x0000007d0200720c */ /* 0x040fe20003f24070 */
[----:B------:R-:W-:Y:S01]  /*2670*/  @!P4 IMAD.MOV R131, RZ, RZ, -R131 ;  /* 0x000000ffff83c224 */ /* 0x000fe200078e0a83 */
[----:B------:R-:W-:Y:S01]  /*2680*/  ISETP.GT.U32.AND P4, PT, R2, R127, PT ;  /* 0x0000007f0200720c */ /* 0x000fe20003f84070 */
[----:B------:R-:W-:Y:S01]  /*2690*/  IMAD.HI.U32 R23, R21, R124, RZ ;  /* 0x0000007c15177227 */ /* 0x000fe200078e00ff */
[----:B------:R-:W-:-:S03]  /*26a0*/  LOP3.LUT R28, R22, 0x54, RZ, 0xfc, !PT ;  /* 0x00000054161c7812 */ /* 0x000fc600078efcff */
[----:B------:R-:W-:Y:S01]  /*26b0*/  @!P0 IMAD.MOV R130, RZ, RZ, -R130 ;  /* 0x000000ffff828224 */ /* 0x000fe200078e0a82 */
[----:B------:R-:W-:Y:S01]  /*26c0*/  ISETP.GE.AND P0, PT, R27, RZ, PT ;  /* 0x000000ff1b00720c */ /* 0x000fe20003f06270 */
[--C-:B------:R-:W-:Y:S01]  /*26d0*/  @!P3 IMAD.IADD R126, R126, 0x1, -R2.reuse ;  /* 0x000000017e7eb824 */ /* 0x100fe200078e0a02 */
[----:B------:R-:W-:Y:S01]  /*26e0*/  IABS R123, R28 ;  /* 0x0000001c007b7213 */ /* 0x000fe20000000000 */
[--C-:B------:R-:W-:Y:S01]  /*26f0*/  @!P5 IMAD.IADD R128, R128, 0x1, -R2.reuse ;  /* 0x000000018080d824 */ /* 0x100fe200078e0a02 */
[----:B------:R-:W-:Y:S01]  /*2700*/  ISETP.GE.AND P5, PT, R30, RZ, PT ;  /* 0x000000ff1e00720c */ /* 0x000fe20003fa6270 */
[----:B------:R-:W-:Y:S01]  /*2710*/  IMAD.MOV R27, RZ, RZ, -R23 ;  /* 0x000000ffff1b7224 */ /* 0x000fe200078e0a17 */
[----:B------:R-:W-:Y:S01]  /*2720*/  ISETP.GT.U32.AND P3, PT, R2, R126, PT ;  /* 0x0000007e0200720c */ /* 0x000fe20003f64070 */
[----:B------:R-:W-:Y:S01]  /*2730*/  @!P1 IMAD.IADD R125, R125, 0x1, -R2 ;  /* 0x000000017d7d9824 */ /* 0x000fe200078e0a02 */
[----:B------:R-:W-:Y:S01]  /*2740*/  LOP3.LUT R30, R22, 0x5c, RZ, 0xfc, !PT ;  /* 0x0000005c161e7812 */ /* 0x000fe200078efcff */
[----:B------:R-:W-:-:S02]  /*2750*/  IMAD R124, R2, R27, R124 ;  /* 0x0000001b027c7224 */ /* 0x000fc400078e027c */
[----:B------:R-:W-:Y:S01]  /*2760*/  @!P6 IMAD.MOV R128, RZ, RZ, -R128 ;  /* 0x000000ffff80e224 */ /* 0x000fe200078e0a80 */
[C---:B------:R-:W-:Y:S01]  /*2770*/  ISETP.GT.U32.AND P6, PT, R2.reuse, R125, PT ;  /* 0x0000007d0200720c */ /* 0x040fe20003fc4070 */
[--C-:B------:R-:W-:Y:S01]  /*2780*/  @!P4 IMAD.IADD R127, R127, 0x1, -R2.reuse ;  /* 0x000000017f7fc824 */ /* 0x100fe200078e0a02 */
[----:B------:R-:W-:Y:S01]  /*2790*/  ISETP.GE.AND P4, PT, R33, RZ, PT ;  /* 0x000000ff2100720c */ /* 0x000fe20003f86270 */
[----:B------:R-:W-:Y:S01]  /*27a0*/  IMAD.HI.U32 R23, R21, R123, RZ ;  /* 0x0000007b15177227 */ /* 0x000fe200078e00ff */
[----:B------:R-:W-:Y:S02]  /*27b0*/  ISETP.GT.U32.AND P1, PT, R2, R124, PT ;  /* 0x0000007c0200720c */ /* 0x000fe40003f24070 */
[----:B------:R-:W-:Y:S01]  /*27c0*/  IABS R119, R30 ;  /* 0x0000001e00777213 */ /* 0x000fe20000000000 */
[----:B------:R-:W-:Y:S01]  /*27d0*/  IMAD.MOV R23, RZ, RZ, -R23 ;  /* 0x000000ffff177224 */ /* 0x000fe200078e0a17 */
[----:B------:R-:W-:Y:S01]  /*27e0*/  LOP3.LUT R33, R22, 0x62, RZ, 0xfc, !PT ;  /* 0x0000006216217812 */ /* 0x000fe200078efcff */
[--C-:B------:R-:W-:Y:S01]  /*27f0*/  @!P3 IMAD.IADD R126, R126, 0x1, -R2.reuse ;  /* 0x000000017e7eb824 */ /* 0x100fe200078e0a02 */
[----:B------:R-:W-:Y:S01]  /*2800*/  ISETP.GE.AND P3, PT, R26, RZ, PT ;  /* 0x000000ff1a00720c */ /* 0x000fe20003f66270 */
[----:B------:R-:W-:Y:S01]  /*2810*/  IMAD R123, R2, R23, R123 ;  /* 0x00000017027b7224 */ /* 0x000fe200078e027b */
[C---:B------:R-:W-:Y:S01]  /*2820*/  LOP3.LUT R26, R22.reuse, 0x56, RZ, 0xfc, !PT ;  /* 0x00000056161a7812 */ /* 0x040fe200078efcff */
[--C-:B------:R-:W-:Y:S01]  /*2830*/  @!P6 IMAD.IADD R125, R125, 0x1, -R2.reuse ;  /* 0x000000017d7de824 */ /* 0x100fe200078e0a02 */
[----:B------:R-:W-:Y:S01]  /*2840*/  LOP3.LUT R23, R22, 0x58, RZ, 0xfc, !PT ;  /* 0x0000005816177812 */ /* 0x000fe200078efcff */
[----:B------:R-:W-:Y:S01]  /*2850*/  @!P0 IMAD.MOV R127, RZ, RZ, -R127 ;  /* 0x000000ffff7f8224 */ /* 0x000fe200078e0a7f */
[----:B------:R-:W-:Y:S01]  /*2860*/  IABS R122, R26 ;  /* 0x0000001a007a7213 */ /* 0x000fe20000000000 */
[----:B------:R-:W-:Y:S01]  /*2870*/  @!P1 IMAD.IADD R124, R124, 0x1, -R2 ;  /* 0x000000017c7c9824 */ /* 0x000fe200078e0a02 */
[----:B------:R-:W-:Y:S01]  /*2880*/  ISETP.GE.AND P6, PT, R23, RZ, PT ;  /* 0x000000ff1700720c */ /* 0x000fe20003fc6270 */
[----:B------:R-:W-:Y:S01]  /*2890*/  @!P4 IMAD.MOV R125, RZ, RZ, -R125 ;  /* 0x000000ffff7dc224 */ /* 0x000fe200078e0a7d */
[C---:B------:R-:W-:Y:S01]  /*28a0*/  ISETP.GT.U32.AND P4, PT, R2.reuse, R123, PT ;  /* 0x0000007b0200720c */ /* 0x040fe20003f84070 */
[----:B------:R-:W-:Y:S01]  /*28b0*/  @!P5 IMAD.MOV R126, RZ, RZ, -R126 ;  /* 0x000000ffff7ed224 */ /* 0x000fe200078e0a7e */
[----:B------:R-:W-:Y:S01]  /*28c0*/  IABS R121, R23 ;  /* 0x0000001700797213 */ /* 0x000fe20000000000 */
[----:B------:R-:W-:Y:S01]  /*28d0*/  IMAD.HI.U32 R23, R21, R122, RZ ;  /* 0x0000007a15177227 */ /* 0x000fe200078e00ff */
[----:B------:R-:W-:-:S02]  /*28e0*/  ISETP.GT.U32.AND P1, PT, R2, R124, PT ;  /* 0x0000007c0200720c */ /* 0x000fc40003f24070 */
[----:B------:R-:W-:Y:S01]  /*28f0*/  ISETP.GE.AND P0, PT, R28, RZ, PT ;  /* 0x000000ff1c00720c */ /* 0x000fe20003f06270 */
[----:B------:R-:W-:Y:S01]  /*2900*/  IMAD.MOV R23, RZ, RZ, -R23 ;  /* 0x000000ffff177224 */ /* 0x000fe200078e0a17 */
[----:B------:R-:W-:Y:S02]  /*2910*/  LOP3.LUT R28, R22, 0x5a, RZ, 0xfc, !PT ;  /* 0x0000005a161c7812 */ /* 0x000fe400078efcff */
[----:B------:R-:W-:Y:S01]  /*2920*/  ISETP.GE.AND P5, PT, R26, RZ, PT ;  /* 0x000000ff1a00720c */ /* 0x000fe20003fa6270 */
[----:B------:R-:W-:Y:S01]  /*2930*/  IMAD R122, R2, R23, R122 ;  /* 0x00000017027a7224 */ /* 0x000fe200078e027a */
[----:B------:R-:W-:Y:S01]  /*2940*/  IABS R120, R28 ;  /* 0x0000001c00787213 */ /* 0x000fe20000000000 */
[----:B------:R-:W-:Y:S02]  /*2950*/  @!P4 IMAD.IADD R123, R123, 0x1, -R2 ;  /* 0x000000017b7bc824 */ /* 0x000fe400078e0a02 */
[----:B------:R-:W-:-:S03]  /*2960*/  IMAD.HI.U32 R23, R21, R121, RZ ;  /* 0x0000007915177227 */ /* 0x000fc600078e00ff */
[----:B------:R-:W-:Y:S01]  /*2970*/  ISETP.GT.U32.AND P4, PT, R2, R123, PT ;  /* 0x0000007b0200720c */ /* 0x000fe20003f84070 */
[----:B------:R-:W-:Y:S01]  /*2980*/  @!P1 IMAD.IADD R124, R124, 0x1, -R2 ;  /* 0x000000017c7c9824 */ /* 0x000fe200078e0a02 */
[----:B------:R-:W-:Y:S01]  /*2990*/  ISETP.GT.U32.AND P1, PT, R2, R122, PT ;  /* 0x0000007a0200720c */ /* 0x000fe20003f24070 */
[----:B------:R-:W-:-:S04]  /*29a0*/  IMAD.HI.U32 R26, R21, R120, RZ ;  /* 0x00000078151a7227 */ /* 0x000fc800078e00ff */
[----:B------:R-:W-:Y:S02]  /*29b0*/  IMAD.MOV R27, RZ, RZ, -R23 ;  /* 0x000000ffff1b7224 */ /* 0x000fe400078e0a17 */
[----:B------:R-:W-:-:S04]  /*29c0*/  IMAD.HI.U32 R23, R21, R119, RZ ;  /* 0x0000007715177227 */ /* 0x000fc800078e00ff */
[----:B------:R-:W-:Y:S02]  /*29d0*/  IMAD.MOV R29, RZ, RZ, -R26 ;  /* 0x000000ffff1d7224 */ /* 0x000fe400078e0a1a */
[----:B------:R-:W-:Y:S02]  /*29e0*/  IMAD.MOV R26, RZ, RZ, -R23 ;  /* 0x000000ffff1a7224 */ /* 0x000fe400078e0a17 */
[----:B------:R-:W-:Y:S01]  /*29f0*/  IMAD R121, R2, R27, R121 ;  /* 0x0000001b02797224 */ /* 0x000fe200078e0279 */
[----:B------:R-:W-:Y:S01]  /*2a00*/  IABS R27, R33 ;  /* 0x00000021001b7213 */ /* 0x000fe20000000000 */
[--C-:B------:R-:W-:Y:S02]  /*2a10*/  @!P1 IMAD.IADD R122, R122, 0x1, -R2.reuse ;  /* 0x000000017a7a9824 */ /* 0x100fe400078e0a02 */
[C---:B------:R-:W-:Y:S02]  /*2a20*/  IMAD R119, R2.reuse, R26, R119 ;  /* 0x0000001a02777224 */ /* 0x040fe400078e0277 */
[----:B------:R-:W-:Y:S01]  /*2a30*/  @!P4 IMAD.IADD R123, R123, 0x1, -R2 ;  /* 0x000000017b7bc824 */ /* 0x000fe200078e0a02 */
[C---:B------:R-:W-:Y:S01]  /*2a40*/  ISETP.GT.U32.AND P1, PT, R2.reuse, R122, PT ;  /* 0x0000007a0200720c */ /* 0x040fe20003f24070 */
[----:B------:R-:W-:Y:S01]  /*2a50*/  IMAD.HI.U32 R23, R21, R118, RZ ;  /* 0x0000007615177227 */ /* 0x000fe200078e00ff */
[----:B------:R-:W-:-:S03]  /*2a60*/  ISETP.GT.U32.AND P4, PT, R2, R121, PT ;  /* 0x000000790200720c */ /* 0x000fc60003f84070 */
[----:B------:R-:W-:Y:S01]  /*2a70*/  @!P0 IMAD.MOV R123, RZ, RZ, -R123 ;  /* 0x000000ffff7b8224 */ /* 0x000fe200078e0a7b */
[C---:B------:R-:W-:Y:S01]  /*2a80*/  ISETP.GT.U32.AND P0, PT, R2.reuse, R119, PT ;  /* 0x000000770200720c */ /* 0x040fe20003f04070 */
[C---:B------:R-:W-:Y:S01]  /*2a90*/  IMAD R120, R2.reuse, R29, R120 ;  /* 0x0000001d02787224 */ /* 0x040fe200078e0278 */
[----:B------:R-:W-:Y:S01]  /*2aa0*/  IABS R29, R36 ;  /* 0x00000024001d7213 */ /* 0x000fe20000000000 */
[----:B------:R-:W-:Y:S02]  /*2ab0*/  IMAD.MOV R23, RZ, RZ, -R23 ;  /* 0x000000ffff177224 */ /* 0x000fe400078e0a17 */
[----:B------:R-:W-:Y:S01]  /*2ac0*/  IMAD.MOV.U32 R26, RZ, RZ, R27 ;  /* 0x000000ffff1a7224 */ /* 0x000fe200078e001b */
[----:B------:R-:W-:Y:S01]  /*2ad0*/  IABS R27, R34 ;  /* 0x00000022001b7213 */ /* 0x000fe20000000000 */
[----:B------:R-:W-:Y:S01]  /*2ae0*/  @!P3 IMAD.MOV R124, RZ, RZ, -R124 ;  /* 0x000000ffff7cb224 */ /* 0x000fe200078e0a7c */
[C---:B------:R-:W-:Y:S01]  /*2af0*/  ISETP.GT.U32.AND P3, PT, R2.reuse, R120, PT ;  /* 0x000000780200720c */ /* 0x040fe20003f64070 */
[----:B------:R-:W-:-:S02]  /*2b00*/  IMAD R118, R2, R23, R118 ;  /* 0x0000001702767224 */ /* 0x000fc400078e0276 */
[----:B------:R-:W-:-:S04]  /*2b10*/  IMAD.HI.U32 R23, R21, R26, RZ ;  /* 0x0000001a15177227 */ /* 0x000fc800078e00ff */
[--C-:B------:R-:W-:Y:S01]  /*2b20*/  @!P1 IMAD.IADD R122, R122, 0x1, -R2.reuse ;  /* 0x000000017a7a9824 */ /* 0x100fe200078e0a02 */
[----:B------:R-:W-:Y:S01]  /*2b30*/  ISETP.GE.AND P1, PT, R28, RZ, PT ;  /* 0x000000ff1c00720c */ /* 0x000fe20003f26270 */
[--C-:B------:R-:W-:Y:S01]  /*2b40*/  @!P4 IMAD.IADD R121, R121, 0x1, -R2.reuse ;  /* 0x000000017979c824 */ /* 0x100fe200078e0a02 */
[C---:B------:R-:W-:Y:S01]  /*2b50*/  ISETP.GT.U32.AND P4, PT, R2.reuse, R118, PT ;  /* 0x000000760200720c */ /* 0x040fe20003f84070 */
[----:B------:R-:W-:Y:S02]  /*2b60*/  @!P0 IMAD.IADD R119, R119, 0x1, -R2 ;  /* 0x0000000177778824 */ /* 0x000fe400078e0a02 */
[----:B------:R-:W-:Y:S02]  /*2b70*/  IMAD.MOV R23, RZ, RZ, -R23 ;  /* 0x000000ffff177224 */ /* 0x000fe400078e0a17 */
[----:B------:R-:W-:Y:S01]  /*2b80*/  @!P5 IMAD.MOV R122, RZ, RZ, -R122 ;  /* 0x000000ffff7ad224 */ /* 0x000fe200078e0a7a */
[C---:B------:R-:W-:Y:S01]  /*2b90*/  ISETP.GT.U32.AND P5, PT, R2.reuse, R119, PT ;  /* 0x000000770200720c */ /* 0x040fe20003fa4070 */
[----:B------:R-:W-:-:S02]  /*2ba0*/  IMAD R23, R2, R23, R26 ;  /* 0x0000001702177224 */ /* 0x000fc400078e021a */
[----:B------:R-:W-:-:S04]  /*2bb0*/  IMAD.HI.U32 R26, R21, R27, RZ ;  /* 0x0000001b151a7227 */ /* 0x000fc800078e00ff */
[----:B------:R-:W-:Y:S01]  /*2bc0*/  @!P3 IMAD.IADD R120, R120, 0x1, -R2 ;  /* 0x000000017878b824 */ /* 0x000fe200078e0a02 */
[----:B------:R-:W-:Y:S01]  /*2bd0*/  ISETP.GT.U32.AND P3, PT, R2, R121, PT ;  /* 0x000000790200720c */ /* 0x000fe20003f64070 */
[----:B------:R-:W-:Y:S02]  /*2be0*/  IMAD.MOV R26, RZ, RZ, -R26 ;  /* 0x000000ffff1a7224 */ /* 0x000fe400078e0a1a */
[----:B------:R-:W-:Y:S01]  /*2bf0*/  @!P4 IMAD.IADD R118, R118, 0x1, -R2 ;  /* 0x000000017676c824 */ /* 0x000fe200078e0a02 */
[C---:B------:R-:W-:Y:S01]  /*2c00*/  ISETP.GT.U32.AND P0, PT, R2.reuse, R120, PT ;  /* 0x000000780200720c */ /* 0x040fe20003f04070 */
[C---:B------:R-:W-:Y:S02]  /*2c10*/  IMAD R27, R2.reuse, R26, R27 ;  /* 0x0000001a021b7224 */ /* 0x040fe400078e021b */
[----:B------:R-:W-:Y:S01]  /*2c20*/  IMAD.HI.U32 R26, R21, R29, RZ ;  /* 0x0000001d151a7227 */ /* 0x000fe200078e00ff */
[----:B------:R-:W-:-:S03]  /*2c30*/  ISETP.GT.U32.AND P4, PT, R2, R118, PT ;  /* 0x000000760200720c */ /* 0x000fc60003f84070 */
[----:B------:R-:W-:Y:S01]  /*2c40*/  @!P5 IMAD.IADD R119, R119, 0x1, -R2 ;  /* 0x000000017777d824 */ /* 0x000fe200078e0a02 */
[C---:B------:R-:W-:Y:S01]  /*2c50*/  ISETP.GT.U32.AND P5, PT, R2.reuse, R27, PT ;  /* 0x0000001b0200720c */ /* 0x040fe20003fa4070 */
[----:B------:R-:W-:Y:S02]  /*2c60*/  IMAD.MOV R26, RZ, RZ, -R26 ;  /* 0x000000ffff1a7224 */ /* 0x000fe400078e0a1a */
[--C-:B------:R-:W-:Y:S01]  /*2c70*/  @!P3 IMAD.IADD R121, R121, 0x1, -R2.reuse ;  /* 0x000000017979b824 */ /* 0x100fe200078e0a02 */
[C---:B------:R-:W-:Y:S01]  /*2c80*/  ISETP.GT.U32.AND P3, PT, R2.reuse, R23, PT ;  /* 0x000000170200720c */ /* 0x040fe20003f64070 */
[----:B------:R-:W-:Y:S02]  /*2c90*/  IMAD R29, R2, R26, R29 ;  /* 0x0000001a021d7224 */ /* 0x000fe400078e021d */
[----:B------:R-:W-:Y:S01]  /*2ca0*/  @!P0 IMAD.IADD R120, R120, 0x1, -R2 ;  /* 0x0000000178788824 */ /* 0x000fe200078e0a02 */
[----:B------:R-:W-:Y:S01]  /*2cb0*/  ISETP.GE.AND P0, PT, R30, RZ, PT ;  /* 0x000000ff1e00720c */ /* 0x000fe20003f06270 */
[----:B------:R-:W-:-:S04]  /*2cc0*/  IMAD.HI.U32 R28, R21, R31, RZ ;  /* 0x0000001f151c7227 */ /* 0x000fc800078e00ff */
[----:B------:R-:W-:Y:S01]  /*2cd0*/  @!P6 IMAD.MOV R121, RZ, RZ, -R121 ;  /* 0x000000ffff79e224 */ /* 0x000fe200078e0a79 */
[----:B------:R-:W-:Y:S01]  /*2ce0*/  ISETP.GT.U32.AND P6, PT, R2, R29, PT ;  /* 0x0000001d0200720c */ /* 0x000fe20003fc4070 */
[----:B------:R-:W-:Y:S02]  /*2cf0*/  IMAD.MOV R28, RZ, RZ, -R28 ;  /* 0x000000ffff1c7224 */ /* 0x000fe400078e0a1c */
[--C-:B------:R-:W-:Y:S01]  /*2d00*/  @!P4 IMAD.IADD R118, R118, 0x1, -R2.reuse ;  /* 0x000000017676c824 */ /* 0x100fe200078e0a02 */
[----:B------:R-:W-:Y:S01]  /*2d10*/  ISETP.GE.AND P4, PT, R32, RZ, PT ;  /* 0x000000ff2000720c */ /* 0x000fe20003f86270 */
[----:B------:R-:W-:Y:S02]  /*2d20*/  @!P5 IMAD.IADD R27, R27, 0x1, -R2 ;  /* 0x000000011b1bd824 */ /* 0x000fe400078e0a02 */
[C---:B------:R-:W-:Y:S02]  /*2d30*/  IMAD R31, R2.reuse, R28, R31 ;  /* 0x0000001c021f7224 */ /* 0x040fe400078e021f */
[----:B------:R-:W-:Y:S01]  /*2d40*/  @!P1 IMAD.MOV R120, RZ, RZ, -R120 ;  /* 0x000000ffff789224 */ /* 0x000fe200078e0a78 */
[C---:B------:R-:W-:Y:S01]  /*2d50*/  ISETP.GT.U32.AND P1, PT, R2.reuse, R27, PT ;  /* 0x0000001b0200720c */ /* 0x040fe20003f24070 */
[--C-:B------:R-:W-:Y:S01]  /*2d60*/  @!P3 IMAD.IADD R23, R23, 0x1, -R2.reuse ;  /* 0x000000011717b824 */ /* 0x100fe200078e0a02 */
[----:B------:R-:W-:Y:S01]  /*2d70*/  ISETP.GE.AND P3, PT, R33, RZ, PT ;  /* 0x000000ff2100720c */ /* 0x000fe20003f66270 */
[----:B------:R-:W-:Y:S01]  /*2d80*/  @!P0 IMAD.MOV R119, RZ, RZ, -R119 ;  /* 0x000000ffff778224 */ /* 0x000fe200078e0a77 */
[C---:B------:R-:W-:Y:S01]  /*2d90*/  ISETP.GT.U32.AND P0, PT, R2.reuse, R31, PT ;  /* 0x0000001f0200720c */ /* 0x040fe20003f04070 */
[----:B------:R-:W-:Y:S01]  /*2da0*/  @!P6 IMAD.IADD R29, R29, 0x1, -R2 ;  /* 0x000000011d1de824 */ /* 0x000fe200078e0a02 */
[----:B------:R-:W-:Y:S01]  /*2db0*/  IABS R33, R38 ;  /* 0x0000002600217213 */ /* 0x000fe20000000000 */
[----:B------:R-:W-:Y:S01]  /*2dc0*/  @!P4 IMAD.MOV R118, RZ, RZ, -R118 ;  /* 0x000000ffff76c224 */ /* 0x000fe200078e0a76 */
[C---:B------:R-:W-:Y:S01]  /*2dd0*/  ISETP.GT.U32.AND P5, PT, R2.reuse, R23, PT ;  /* 0x000000170200720c */ /* 0x040fe20003fa4070 */
[----:B------:R-:W-:Y:S01]  /*2de0*/  IMAD.HI.U32 R28, R21, R35, RZ ;  /* 0x00000023151c7227 */ /* 0x000fe200078e00ff */
[----:B------:R-:W-:-:S02]  /*2df0*/  ISETP.GT.U32.AND P6, PT, R2, R29, PT ;  /* 0x0000001d0200720c */ /* 0x000fc40003fc4070 */
[----:B------:R-:W-:Y:S01]  /*2e00*/  ISETP.GE.AND P4, PT, R34, RZ, PT ;  /* 0x000000ff2200720c */ /* 0x000fe20003f86270 */
[----:B------:R-:W-:Y:S01]  /*2e10*/  IMAD.HI.U32 R26, R21, R33, RZ ;  /* 0x00000021151a7227 */ /* 0x000fe200078e00ff */
[----:B------:R-:W-:-:S03]  /*2e20*/  LOP3.LUT R34, R22, 0x70, RZ, 0xfc, !PT ;  /* 0x0000007016227812 */ /* 0x000fc600078efcff */
[----:B------:R-:W-:Y:S01]  /*2e30*/  @!P1 IMAD.IADD R27, R27, 0x1, -R2 ;  /* 0x000000011b1b9824 */ /* 0x000fe200078e0a02 */
[----:B------:R-:W-:Y:S01]  /*2e40*/  ISETP.GE.AND P1, PT, R37, RZ, PT ;  /* 0x000000ff2500720c */ /* 0x000fe20003f26270 */
[----:B------:R-:W-:Y:S01]  /*2e50*/  IMAD.MOV R26, RZ, RZ, -R26 ;  /* 0x000000ffff1a7224 */ /* 0x000fe200078e0a1a */
[----:B------:R-:W-:Y:S01]  /*2e60*/  IABS R37, R34 ;  /* 0x0000002200257213 */ /* 0x000fe20000000000 */
[--C-:B------:R-:W-:Y:S02]  /*2e70*/  @!P0 IMAD.IADD R31, R31, 0x1, -R2.reuse ;  /* 0x000000011f1f8824 */ /* 0x100fe400078e0a02 */
[----:B------:R-:W-:Y:S01]  /*2e80*/  @!P5 IMAD.IADD R23, R23, 0x1, -R2 ;  /* 0x000000011717d824 */ /* 0x000fe200078e0a02 */
[----:B------:R-:W-:Y:S01]  /*2e90*/  ISETP.GE.AND P5, PT, R36, RZ, PT ;  /* 0x000000ff2400720c */ /* 0x000fe20003fa6270 */
[----:B------:R-:W-:Y:S01]  /*2ea0*/  IMAD R33, R2, R26, R33 ;  /* 0x0000001a02217224 */ /* 0x000fe200078e0221 */
[----:B------:R-:W-:Y:S01]  /*2eb0*/  LOP3.LUT R36, R22, 0x72, RZ, 0xfc, !PT ;  /* 0x0000007216247812 */ /* 0x000fe200078efcff */
[----:B------:R-:W-:Y:S01]  /*2ec0*/  IMAD.HI.U32 R26, R21, R37, RZ ;  /* 0x00000025151a7227 */ /* 0x000fe200078e00ff */
[----:B------:R-:W-:-:S02]  /*2ed0*/  ISETP.GT.U32.AND P0, PT, R2, R31, PT ;  /* 0x0000001f0200720c */ /* 0x000fc40003f04070 */
[----:B------:R-:W-:Y:S01]  /*2ee0*/  IABS R39, R36 ;  /* 0x0000002400277213 */ /* 0x000fe20000000000 */
[----:B------:R-:W-:Y:S02]  /*2ef0*/  IMAD.MOV R28, RZ, RZ, -R28 ;  /* 0x000000ffff1c7224 */ /* 0x000fe400078e0a1c */
[----:B------:R-:W-:Y:S01]  /*2f00*/  @!P6 IMAD.IADD R29, R29, 0x1, -R2 ;  /* 0x000000011d1de824 */ /* 0x000fe200078e0a02 */
[C---:B------:R-:W-:Y:S01]  /*2f10*/  ISETP.GT.U32.AND P6, PT, R2.reuse, R33, PT ;  /* 0x000000210200720c */ /* 0x040fe20003fc4070 */
[----:B------:R-:W-:Y:S02]  /*2f20*/  IMAD.MOV R26, RZ, RZ, -R26 ;  /* 0x000000ffff1a7224 */ /* 0x000fe400078e0a1a */
[----:B------:R-:W-:Y:S02]  /*2f30*/  IMAD R35, R2, R28, R35 ;  /* 0x0000001c02237224 */ /* 0x000fe400078e0223 */
[----:B------:R-:W-:-:S04]  /*2f40*/  IMAD.HI.U32 R28, R21, R41, RZ ;  /* 0x00000029151c7227 */ /* 0x000fc800078e00ff */
[----:B------:R-:W-:Y:S02]  /*2f50*/  IMAD R37, R2, R26, R37 ;  /* 0x0000001a02257224 */ /* 0x000fe400078e0225 */
[----:B------:R-:W-:-:S04]  /*2f60*/  IMAD.HI.U32 R26, R21, R39, RZ ;  /* 0x00000027151a7227 */ /* 0x000fc800078e00ff */
[----:B------:R-:W-:Y:S02]  /*2f70*/  IMAD.MOV R28, RZ, RZ, -R28 ;  /* 0x000000ffff1c7224 */ /* 0x000fe400078e0a1c */
[----:B------:R-:W-:-:S04]  /*2f80*/  IMAD.HI.U32 R30, R21, R43, RZ ;  /* 0x0000002b151e7227 */ /* 0x000fc800078e00ff */
[----:B------:R-:W-:Y:S02]  /*2f90*/  IMAD.MOV R32, RZ, RZ, -R26 ;  /* 0x000000ffff207224 */ /* 0x000fe400078e0a1a */
[----:B------:R-:W-:Y:S01]  /*2fa0*/  @!P0 IMAD.IADD R31, R31, 0x1, -R2 ;  /* 0x000000011f1f8824 */ /* 0x000fe200078e0a02 */
[C---:B------:R-:W-:Y:S01]  /*2fb0*/  ISETP.GT.U32.AND P0, PT, R2.reuse, R35, PT ;  /* 0x000000230200720c */ /* 0x040fe20003f04070 */
[C---:B------:R-:W-:Y:S02]  /*2fc0*/  IMAD R41, R2.reuse, R28, R41 ;  /* 0x0000001c02297224 */ /* 0x040fe400078e0229 */
[----:B------:R-:W-:Y:S02]  /*2fd0*/  IMAD.MOV R28, RZ, RZ, -R30 ;  /* 0x000000ffff1c7224 */ /* 0x000fe400078e0a1e */
[----:B------:R-:W-:Y:S01]  /*2fe0*/  @!P6 IMAD.IADD R33, R33, 0x1, -R2 ;  /* 0x000000012121e824 */ /* 0x000fe200078e0a02 */
[----:B------:R-:W-:Y:S01]  /*2ff0*/  ISETP.GT.U32.AND P6, PT, R2, R37, PT ;  /* 0x000000250200720c */ /* 0x000fe20003fc4070 */
[----:B------:R-:W-:-:S02]  /*3000*/  IMAD.MOV.U32 R30, RZ, RZ, R23 ;  /* 0x000000ffff1e7224 */ /* 0x000fc400078e0017 */
[C---:B------:R-:W-:Y:S02]  /*3010*/  IMAD R39, R2.reuse, R32, R39 ;  /* 0x0000002002277224 */ /* 0x040fe400078e0227 */
[----:B------:R-:W-:Y:S02]  /*3020*/  IMAD.MOV.U32 R32, RZ, RZ, R29 ;  /* 0x000000ffff207224 */ /* 0x000fe400078e001d */
[----:B------:R-:W-:Y:S01]  /*3030*/  @!P3 IMAD.MOV R30, RZ, RZ, -R30 ;  /* 0x000000ffff1eb224 */ /* 0x000fe200078e0a1e */
[C---:B------:R-:W-:Y:S01]  /*3040*/  ISETP.GT.U32.AND P3, PT, R2.reuse, R33, PT ;  /* 0x000000210200720c */ /* 0x040fe20003f64070 */
[----:B------:R-:W-:Y:S02]  /*3050*/  IMAD.MOV.U32 R114, RZ, RZ, R31 ;  /* 0x000000ffff727224 */ /* 0x000fe400078e001f */
[----:B------:R-:W-:Y:S01]  /*3060*/  @!P5 IMAD.MOV R32, RZ, RZ, -R32 ;  /* 0x000000ffff20d224 */ /* 0x000fe200078e0a20 */
[C---:B------:R-:W-:Y:S01]  /*3070*/  ISETP.GT.U32.AND P5, PT, R2.reuse, R39, PT ;  /* 0x000000270200720c */ /* 0x040fe20003fa4070 */
[----:B------:R-:W-:Y:S01]  /*3080*/  @!P1 IMAD.MOV R114, RZ, RZ, -R114 ;  /* 0x000000ffff729224 */ /* 0x000fe200078e0a72 */
[----:B------:R-:W-:Y:S01]  /*3090*/  ISETP.GT.U32.AND P1, PT, R2, R41, PT ;  /* 0x000000290200720c */ /* 0x000fe20003f24070 */
[----:B------:R-:W-:Y:S01]  /*30a0*/  @!P0 IMAD.IADD R35, R35, 0x1, -R2 ;  /* 0x0000000123238824 */ /* 0x000fe200078e0a02 */
[----:B------:R-:W-:Y:S01]  /*30b0*/  ISETP.GE.AND P0, PT, R38, RZ, PT ;  /* 0x000000ff2600720c */ /* 0x000fe20003f06270 */
[----:B------:R-:W-:-:S02]  /*30c0*/  IMAD R43, R2, R28, R43 ;  /* 0x0000001c022b7224 */ /* 0x000fc400078e022b */
[----:B------:R-:W-:Y:S01]  /*30d0*/  IMAD.MOV.U32 R116, RZ, RZ, R27 ;  /* 0x000000ffff747224 */ /* 0x000fe200078e001b */
[----:B------:R-:W-:Y:S01]  /*30e0*/  IABS R27, R22 ;  /* 0x00000016001b7213 */ /* 0x000fe20000000000 */
[--C-:B------:R-:W-:Y:S01]  /*30f0*/  @!P3 IMAD.IADD R33, R33, 0x1, -R2.reuse ;  /* 0x000000012121b824 */ /* 0x100fe200078e0a02 */
[C---:B------:R-:W-:Y:S01]  /*3100*/  ISETP.GT.U32.AND P3, PT, R2.reuse, R43, PT ;  /* 0x0000002b0200720c */ /* 0x040fe20003f64070 */
[--C-:B------:R-:W-:Y:S01]  /*3110*/  @!P6 IMAD.IADD R37, R37, 0x1, -R2.reuse ;  /* 0x000000012525e824 */ /* 0x100fe200078e0a02 */
[----:B------:R-:W-:Y:S01]  /*3120*/  ISETP.GT.U32.AND P6, PT, R2, R35, PT ;  /* 0x000000230200720c */ /* 0x000fe20003fc4070 */
[--C-:B------:R-:W-:Y:S01]  /*3130*/  @!P5 IMAD.IADD R39, R39, 0x1, -R2.reuse ;  /* 0x000000012727d824 */ /* 0x100fe200078e0a02 */
[----:B------:R-:W-:Y:S01]  /*3140*/  ISETP.GE.AND P5, PT, R34, RZ, PT ;  /* 0x000000ff2200720c */ /* 0x000fe20003fa6270 */
[----:B------:R-:W-:Y:S01]  /*3150*/  @!P1 IMAD.IADD R41, R41, 0x1, -R2 ;  /* 0x0000000129299824 */ /* 0x000fe200078e0a02 */
[----:B------:R-:W-:Y:S01]  /*3160*/  ISETP.GE.AND P1, PT, R36, RZ, PT ;  /* 0x000000ff2400720c */ /* 0x000fe20003f26270 */
[----:B------:R-:W-:-:S02]  /*3170*/  IMAD.MOV.U32 R34, RZ, RZ, R33 ;  /* 0x000000ffff227224 */ /* 0x000fc400078e0021 */
[----:B------:R-:W-:-:S04]  /*3180*/  IMAD.HI.U32 R26, R21, R45, RZ ;  /* 0x0000002d151a7227 */ /* 0x000fc800078e00ff */
[----:B------:R-:W-:Y:S01]  /*3190*/  @!P4 IMAD.MOV R116, RZ, RZ, -R116 ;  /* 0x000000ffff74c224 */ /* 0x000fe200078e0a74 */
[C---:B------:R-:W-:Y:S01]  /*31a0*/  ISETP.GT.U32.AND P4, PT, R2.reuse, R37, PT ;  /* 0x000000250200720c */ /* 0x040fe20003f84070 */
[----:B------:R-:W-:Y:S01]  /*31b0*/  @!P0 IMAD.MOV R34, RZ, RZ, -R34 ;  /* 0x000000ffff228224 */ /* 0x000fe200078e0a22 */
[----:B------:R-:W-:Y:S01]  /*31c0*/  ISETP.GT.U32.AND P0, PT, R2, R41, PT ;  /* 0x000000290200720c */ /* 0x000fe20003f04070 */
[----:B------:R-:W-:Y:S02]  /*31d0*/  IMAD.MOV R26, RZ, RZ, -R26 ;  /* 0x000000ffff1a7224 */ /* 0x000fe400078e0a1a */
[----:B------:R-:W-:-:S04]  /*31e0*/  IMAD.HI.U32 R23, R21, R47, RZ ;  /* 0x0000002f15177227 */ /* 0x000fc800078e00ff */
[C---:B------:R-:W-:Y:S02]  /*31f0*/  IMAD R45, R2.reuse, R26, R45 ;  /* 0x0000001a022d7224 */ /* 0x040fe400078e022d */
[----:B------:R-:W-:Y:S02]  /*3200*/  IMAD.MOV R26, RZ, RZ, -R23 ;  /* 0x000000ffff1a7224 */ /* 0x000fe400078e0a17 */
[--C-:B------:R-:W-:Y:S01]  /*3210*/  @!P3 IMAD.IADD R43, R43, 0x1, -R2.reuse ;  /* 0x000000012b2bb824 */ /* 0x100fe200078e0a02 */
[C---:B------:R-:W-:Y:S01]  /*3220*/  ISETP.GT.U32.AND P3, PT, R2.reuse, R39, PT ;  /* 0x000000270200720c */ /* 0x040fe20003f64070 */
[C---:B------:R-:W-:Y:S02]  /*3230*/  IMAD R47, R2.reuse, R26, R47 ;  /* 0x0000001a022f7224 */ /* 0x040fe400078e022f */
[--C-:B------:R-:W-:Y:S01]  /*3240*/  @!P4 IMAD.IADD R37, R37, 0x1, -R2.reuse ;  /* 0x000000012525c824 */ /* 0x100fe200078e0a02 */
[C---:B------:R-:W-:Y:S01]  /*3250*/  ISETP.GT.U32.AND P4, PT, R2.reuse, R45, PT ;  /* 0x0000002d0200720c */ /* 0x040fe20003f84070 */
[----:B------:R-:W-:Y:S01]  /*3260*/  @!P0 IMAD.IADD R41, R41, 0x1, -R2 ;  /* 0x0000000129298824 */ /* 0x000fe200078e0a02 */
[----:B------:R-:W-:Y:S01]  /*3270*/  ISETP.GT.U32.AND P0, PT, R2, R47, PT ;  /* 0x0000002f0200720c */ /* 0x000fe20003f04070 */
[----:B------:R-:W-:-:S04]  /*3280*/  IMAD.HI.U32 R23, R21, R27, RZ ;  /* 0x0000001b15177227 */ /* 0x000fc800078e00ff */
[--C-:B------:R-:W-:Y:S01]  /*3290*/  @!P6 IMAD.IADD R35, R35, 0x1, -R2.reuse ;  /* 0x000000012323e824 */ /* 0x100fe200078e0a02 */
[----:B------:R-:W-:Y:S01]  /*32a0*/  ISETP.GE.AND P6, PT, R40, RZ, PT ;  /* 0x000000ff2800720c */ /* 0x000fe20003fc6270 */
[----:B------:R-:W-:Y:S02]  /*32b0*/  IMAD.MOV R23, RZ, RZ, -R23 ;  /* 0x000000ffff177224 */ /* 0x000fe400078e0a17 */
[--C-:B------:R-:W-:Y:S01]  /*32c0*/  @!P3 IMAD.IADD R39, R39, 0x1, -R2.reuse ;  /* 0x000000012727b824 */ /* 0x100fe200078e0a02 */
[----:B------:R-:W-:Y:S01]  /*32d0*/  ISETP.GE.AND P3, PT, R44, RZ, PT ;  /* 0x000000ff2c00720c */ /* 0x000fe20003f66270 */
[----:B------:R-:W-:Y:S01]  /*32e0*/  IMAD R27, R2, R23, R27 ;  /* 0x00000017021b7224 */ /* 0x000fe200078e021b */
[----:B------:R-:W-:Y:S01]  /*32f0*/  LOP3.LUT R44, R22, 0x7c, RZ, 0xfc, !PT ;  /* 0x0000007c162c7812 */ /* 0x000fe200078efcff */
[----:B------:R-:W-:Y:S01]  /*3300*/  IMAD.MOV.U32 R112, RZ, RZ, R35 ;  /* 0x000000ffff707224 */ /* 0x000fe200078e0023 */
[----:B------:R-:W-:Y:S01]  /*3310*/  LEA.HI R23, R203, R0, RZ, 0x1a ;  /* 0x00000000cb177211 */ /* 0x000fe200078fd0ff */
[--C-:B------:R-:W-:Y:S01]  /*3320*/  @!P4 IMAD.IADD R45, R45, 0x1, -R2.reuse ;  /* 0x000000012d2dc824 */ /* 0x100fe200078e0a02 */
[----:B------:R-:W-:Y:S01]  /*3330*/  IABS R49, R44 ;  /* 0x0000002c00317213 */ /* 0x000fe20000000000 */
[----:B------:R-:W-:Y:S01]  /*3340*/  @!P0 IMAD.IADD R47, R47, 0x1, -R2 ;  /* 0x000000012f2f8824 */ /* 0x000fe200078e0a02 */
[C---:B------:R-:W-:Y:S01]  /*3350*/  ISETP.GT.U32.AND P0, PT, R2.reuse, R27, PT ;  /* 0x0000001b0200720c */ /* 0x040fe20003f04070 */
[----:B------:R-:W-:Y:S01]  /*3360*/  @!P6 IMAD.MOV R112, RZ, RZ, -R112 ;  /* 0x000000ffff70e224 */ /* 0x000fe200078e0a70 */
[C---:B------:R-:W-:Y:S01]  /*3370*/  ISETP.GT.U32.AND P6, PT, R2.reuse, R45, PT ;  /* 0x0000002d0200720c */ /* 0x040fe20003fc4070 */
[----:B------:R-:W-:Y:S01]  /*3380*/  IMAD.MOV.U32 R110, RZ, RZ, R39 ;  /* 0x000000ffff6e7224 */ /* 0x000fe200078e0027 */
[----:B------:R-:W-:Y:S01]  /*3390*/  ISETP.GT.U32.AND P4, PT, R2, R43, PT ;  /* 0x0000002b0200720c */ /* 0x000fe20003f84070 */
[----:B------:R-:W-:-:S02]  /*33a0*/  VIADD R48, R23, 0xe ;  /* 0x0000000e17307836 */ /* 0x000fc40000000000 */
[----:B------:R-:W-:Y:S01]  /*33b0*/  @!P1 IMAD.MOV R110, RZ, RZ, -R110 ;  /* 0x000000ffff6e9224 */ /* 0x000fe200078e0a6e */
[----:B------:R-:W-:Y:S01]  /*33c0*/  ISETP.GT.U32.AND P1, PT, R2, R47, PT ;  /* 0x0000002f0200720c */ /* 0x000fe20003f24070 */
[----:B------:R-:W-:Y:S01]  /*33d0*/  IMAD.HI.U32 R29, R21, R49, RZ ;  /* 0x00000031151d7227 */ /* 0x000fe200078e00ff */
[----:B------:R-:W-:-:S03]  /*33e0*/  IABS R31, R48 ;  /* 0x00000030001f7213 */ /* 0x000fc60000000000 */
[----:B------:R-:W-:Y:S02]  /*33f0*/  VIADD R50, R23, 0x1e ;  /* 0x0000001e17327836 */ /* 0x000fe40000000000 */
[--C-:B------:R-:W-:Y:S02]  /*3400*/  @!P0 IMAD.IADD R27, R27, 0x1, -R2.reuse ;  /* 0x000000011b1b8824 */ /* 0x100fe400078e0a02 */
[----:B------:R-:W-:Y:S01]  /*3410*/  IMAD.MOV R38, RZ, RZ, -R29 ;  /* 0x000000ffff267224 */ /* 0x000fe200078e0a1d */
[----:B------:R-:W-:Y:S01]  /*3420*/  IABS R33, R50 ;  /* 0x0000003200217213 */ /* 0x000fe20000000000 */
[----:B------:R-:W-:Y:S01]  /*3430*/  @!P6 IMAD.IADD R45, R45, 0x1, -R2 ;  /* 0x000000012d2de824 */ /* 0x000fe200078e0a02 */
[----:B------:R-:W-:Y:S01]  /*3440*/  ISETP.GE.AND P6, PT, R22, RZ, PT ;  /* 0x000000ff1600720c */ /* 0x000fe20003fc6270 */
[C---:B------:R-:W-:Y:S01]  /*3450*/  IMAD R49, R2.reuse, R38, R49 ;  /* 0x0000002602317224 */ /* 0x040fe200078e0231 */
[----:B------:R-:W-:Y:S01]  /*3460*/  ISETP.GT.U32.AND P0, PT, R2, R27, PT ;  /* 0x0000001b0200720c */ /* 0x000fe20003f04070 */
[----:B------:R-:W-:-:S04]  /*3470*/  IMAD.HI.U32 R22, R21, R31, RZ ;  /* 0x0000001f15167227 */ /* 0x000fc800078e00ff */
[----:B------:R-:W-:Y:S01]  /*3480*/  @!P1 IMAD.IADD R47, R47, 0x1, -R2 ;  /* 0x000000012f2f9824 */ /* 0x000fe200078e0a02 */
[----:B------:R-:W-:Y:S01]  /*3490*/  ISETP.GT.U32.AND P1, PT, R2, R49, PT ;  /* 0x000000310200720c */ /* 0x000fe20003f24070 */
[----:B------:R-:W-:Y:S02]  /*34a0*/  VIADD R52, R23, 0x2e ;  /* 0x0000002e17347836 */ /* 0x000fe40000000000 */
[----:B------:R-:W-:-:S03]  /*34b0*/  IMAD.HI.U32 R26, R21, R33, RZ ;  /* 0x00000021151a7227 */ /* 0x000fc600078e00ff */
[----:B------:R-:W-:Y:S01]  /*34c0*/  IABS R35, R52 ;  /* 0x0000003400237213 */ /* 0x000fe20000000000 */
[----:B------:R-:W-:Y:S02]  /*34d0*/  IMAD.MOV R29, RZ, RZ, -R22 ;  /* 0x000000ffff1d7224 */ /* 0x000fe400078e0a16 */
[----:B------:R-:W-:Y:S02]  /*34e0*/  VIADD R53, R23, 0x3e ;  /* 0x0000003e17357836 */ /* 0x000fe40000000000 */
[----:B------:R-:W-:Y:S02]  /*34f0*/  IMAD.MOV R26, RZ, RZ, -R26 ;  /* 0x000000ffff1a7224 */ /* 0x000fe400078e0a1a */
[C---:B------:R-:W-:Y:S02]  /*3500*/  IMAD R29, R2.reuse, R29, R31 ;  /* 0x0000001d021d7224 */ /* 0x040fe400078e021f */
[----:B------:R-:W-:Y:S01]  /*3510*/  IMAD.MOV.U32 R36, RZ, RZ, R37 ;  /* 0x000000ffff247224 */ /* 0x000fe200078e0025 */
[----:B------:R-:W-:Y:S01]  /*3520*/  IABS R37, R53 ;  /* 0x0000003500257213 */ /* 0x000fe20000000000 */
[----:B------:R-:W-:-:S02]  /*3530*/  IMAD R31, R2, R26, R33 ;  /* 0x0000001a021f7224 */ /* 0x000fc400078e0221 */
[----:B------:R-:W-:Y:S01]  /*3540*/  @!P0 IMAD.IADD R27, R27, 0x1, -R2 ;  /* 0x000000011b1b8824 */ /* 0x000fe200078e0a02 */
[----:B------:R-:W-:Y:S01]  /*3550*/  ISETP.GT.U32.AND P0, PT, R2, R29, PT ;  /* 0x0000001d0200720c */ /* 0x000fe20003f04070 */
[----:B------:R-:W-:-:S04]  /*3560*/  IMAD.HI.U32 R28, R21, R35, RZ ;  /* 0x00000023151c7227 */ /* 0x000fc800078e00ff */
[----:B------:R-:W-:Y:S01]  /*3570*/  @!P1 IMAD.IADD R49, R49, 0x1, -R2 ;  /* 0x0000000131319824 */ /* 0x000fe200078e0a02 */
[----:B------:R-:W-:Y:S01]  /*3580*/  ISETP.GT.U32.AND P1, PT, R2, R31, PT ;  /* 0x0000001f0200720c */ /* 0x000fe20003f24070 */
[----:B------:R-:W-:-:S04]  /*3590*/  IMAD.HI.U32 R22, R21, R37, RZ ;  /* 0x0000002515167227 */ /* 0x000fc800078e00ff */
[----:B------:R-:W-:Y:S02]  /*35a0*/  IMAD.MOV R28, RZ, RZ, -R28 ;  /* 0x000000ffff1c7224 */ /* 0x000fe400078e0a1c */
[----:B------:R-:W-:Y:S02]  /*35b0*/  IMAD.MOV R22, RZ, RZ, -R22 ;  /* 0x000000ffff167224 */ /* 0x000fe400078e0a16 */
[C---:B------:R-:W-:Y:S02]  /*35c0*/  IMAD R33, R2.reuse, R28, R35 ;  /* 0x0000001c02217224 */ /* 0x040fe400078e0223 */
[C---:B------:R-:W-:Y:S02]  /*35d0*/  IMAD R35, R2.reuse, R22, R37 ;  /* 0x0000001602237224 */ /* 0x040fe400078e0225 */
[--C-:B------:R-:W-:Y:S01]  /*35e0*/  @!P0 IMAD.IADD R29, R29, 0x1, -R2.reuse ;  /* 0x000000011d1d8824 */ /* 0x100fe200078e0a02 */
[C---:B------:R-:W-:Y:S01]  /*35f0*/  ISETP.GT.U32.AND P0, PT, R2.reuse, R33, PT ;  /* 0x000000210200720c */ /* 0x040fe20003f04070 */
[----:B------:R-:W-:Y:S01]  /*3600*/  @!P1 IMAD.IADD R31, R31, 0x1, -R2 ;  /* 0x000000011f1f9824 */ /* 0x000fe200078e0a02 */
[----:B------:R-:W-:Y:S01]  /*3610*/  ISETP.GT.U32.AND P1, PT, R2, R35, PT ;  /* 0x000000230200720c */ /* 0x000fe20003f24070 */
[----:B------:R-:W-:-:S02]  /*3620*/  VIADD R54, R23, 0x4e ;  /* 0x0000004e17367836 */ /* 0x000fc40000000000 */
[----:B------:R-:W-:Y:S02]  /*3630*/  VIADD R55, R23, 0x5e ;  /* 0x0000005e17377836 */ /* 0x000fe40000000000 */
[----:B------:R-:W-:Y:S01]  /*3640*/  @!P4 IMAD.IADD R43, R43, 0x1, -R2 ;  /* 0x000000012b2bc824 */ /* 0x000fe200078e0a02 */
[----:B------:R-:W-:Y:S01]  /*3650*/  IABS R28, R54 ;  /* 0x00000036001c7213 */ /* 0x000fe20000000000 */
[----:B------:R-:W-:Y:S01]  /*3660*/  @!P5 IMAD.MOV R36, RZ, RZ, -R36 ;  /* 0x000000ffff24d224 */ /* 0x000fe200078e0a24 */
[----:B------:R-:W-:Y:S01]  /*3670*/  IABS R38, R55 ;  /* 0x0000003700267213 */ /* 0x000fe20000000000 */
[----:B------:R-:W-:Y:S01]  /*3680*/  VIADD R56, R23, 0x6e ;  /* 0x0000006e17387836 */ /* 0x000fe20000000000 */
[----:B------:R-:W-:Y:S01]  /*3690*/  ISETP.GE.AND P4, PT, R46, RZ, PT ;  /* 0x000000ff2e00720c */ /* 0x000fe20003f86270 */
[--C-:B------:R-:W-:Y:S01]  /*36a0*/  @!P0 IMAD.IADD R33, R33, 0x1, -R2.reuse ;  /* 0x0000000121218824 */ /* 0x100fe200078e0a02 */
[----:B------:R-:W-:Y:S01]  /*36b0*/  ISETP.GE.AND P0, PT, R57, RZ, PT ;  /* 0x000000ff3900720c */ /* 0x000fe20003f06270 */
[----:B------:R-:W-:Y:S01]  /*36c0*/  @!P1 IMAD.IADD R35, R35, 0x1, -R2 ;  /* 0x0000000123239824 */ /* 0x000fe200078e0a02 */
[----:B------:R-:W-:Y:S01]  /*36d0*/  ISETP.GT.U32.AND P1, PT, R2, R49, PT ;  /* 0x000000310200720c */ /* 0x000fe20003f24070 */
[----:B------:R-:W-:Y:S01]  /*36e0*/  VIADD R46, R23, 0x7e ;  /* 0x0000007e172e7836 */ /* 0x000fe20000000000 */
[----:B------:R-:W-:Y:S01]  /*36f0*/  ISETP.GE.AND P5, PT, R42, RZ, PT ;  /* 0x000000ff2a00720c */ /* 0x000fe20003fa6270 */
[----:B------:R-:W-:Y:S01]  /*3700*/  IMAD.HI.U32 R22, R21, R28, RZ ;  /* 0x0000001c15167227 */ /* 0x000fe200078e00ff */
[----:B------:R-:W-:-:S02]  /*3710*/  IABS R40, R56 ;  /* 0x0000003800287213 */ /* 0x000fc40000000000 */
[----:B------:R-:W-:Y:S01]  /*3720*/  IABS R42, R46 ;  /* 0x0000002e002a7213 */ /* 0x000fe20000000000 */
[----:B------:R-:W-:-:S04]  /*3730*/  IMAD.HI.U32 R23, R21, R38, RZ ;  /* 0x0000002615177227 */ /* 0x000fc800078e00ff */
[----:B------:R-:W-:Y:S02]  /*3740*/  IMAD.MOV R37, RZ, RZ, -R22 ;  /* 0x000000ffff257224 */ /* 0x000fe400078e0a16 */
[----:B------:R-:W-:Y:S02]  /*3750*/  IMAD.MOV R39, RZ, RZ, -R23 ;  /* 0x000000ffff277224 */ /* 0x000fe400078e0a17 */
[C---:B------:R-:W-:Y:S02]  /*3760*/  IMAD R23, R2.reuse, R37, R28 ;  /* 0x0000002502177224 */ /* 0x040fe400078e021c */
[C---:B------:R-:W-:Y:S02]  /*3770*/  IMAD R37, R2.reuse, R39, R38 ;  /* 0x0000002702257224 */ /* 0x040fe400078e0226 */
[----:B------:R-:W-:Y:S01]  /*3780*/  @!P0 IMAD.MOV R47, RZ, RZ, -R47 ;  /* 0x000000ffff2f8224 */ /* 0x000fe200078e0a2f */
[C---:B------:R-:W-:Y:S01]  /*3790*/  ISETP.GT.U32.AND P0, PT, R2.reuse, R33, PT ;  /* 0x000000210200720c */ /* 0x040fe20003f04070 */
[----:B------:R-:W-:Y:S01]  /*37a0*/  @!P3 IMAD.MOV R43, RZ, RZ, -R43 ;  /* 0x000000ffff2bb224 */ /* 0x000fe200078e0a2b */
[C---:B------:R-:W-:Y:S01]  /*37b0*/  ISETP.GT.U32.AND P3, PT, R2.reuse, R29, PT ;  /* 0x0000001d0200720c */ /* 0x040fe20003f64070 */
[----:B------:R-:W-:Y:S01]  /*37c0*/  @!P4 IMAD.MOV R45, RZ, RZ, -R45 ;  /* 0x000000ffff2dc224 */ /* 0x000fe200078e0a2d */
[----:B------:R-:W-:Y:S01]  /*37d0*/  ISETP.GT.U32.AND P4, PT, R2, R31, PT ;  /* 0x0000001f0200720c */ /* 0x000fe20003f84070 */
[----:B------:R-:W-:-:S04]  /*37e0*/  IMAD.HI.U32 R26, R21, R40, RZ ;  /* 0x00000028151a7227 */ /* 0x000fc800078e00ff */
[----:B------:R-:W-:-:S04]  /*37f0*/  IMAD.HI.U32 R21, R21, R42, RZ ;  /* 0x0000002a15157227 */ /* 0x000fc800078e00ff */
[----:B------:R-:W-:Y:S01]  /*3800*/  @!P1 IMAD.IADD R49, R49, 0x1, -R2 ;  /* 0x0000000131319824 */ /* 0x000fe200078e0a02 */
[C---:B------:R-:W-:Y:S01]  /*3810*/  ISETP.GT.U32.AND P1, PT, R2.reuse, R37, PT ;  /* 0x000000250200720c */ /* 0x040fe20003f24070 */
[----:B------:R-:W-:Y:S01]  /*3820*/  @!P5 IMAD.MOV R41, RZ, RZ, -R41 ;  /* 0x000000ffff29d224 */ /* 0x000fe200078e0a29 */
[C---:B------:R-:W-:Y:S01]  /*3830*/  ISETP.GT.U32.AND P5, PT, R2.reuse, R35, PT ;  /* 0x000000230200720c */ /* 0x040fe20003fa4070 */
[----:B------:R-:W-:Y:S01]  /*3840*/  @!P6 IMAD.MOV R27, RZ, RZ, -R27 ;  /* 0x000000ffff1be224 */ /* 0x000fe200078e0a1b */
[C---:B------:R-:W-:Y:S01]  /*3850*/  ISETP.GT.U32.AND P6, PT, R2.reuse, R23, PT ;  /* 0x000000170200720c */ /* 0x040fe20003fc4070 */
[----:B------:R-:W-:Y:S02]  /*3860*/  IMAD.MOV R51, RZ, RZ, -R26 ;  /* 0x000000ffff337224 */ /* 0x000fe400078e0a1a */
[----:B------:R-:W-:Y:S01]  /*3870*/  IMAD.MOV R21, RZ, RZ, -R21 ;  /* 0x000000ffff157224 */ /* 0x000fe200078e0a15 */
[----:B------:R-:W1:Y:S01]  /*3880*/  LDS R26, [UR9] ;  /* 0x00000009ff1a7984 */ /* 0x000e620008000800 */
[----:B------:R-:W-:-:S02]  /*3890*/  IMAD R39, R2, R51, R40 ;  /* 0x0000003302277224 */ /* 0x000fc400078e0228 */
[----:B------:R-:W-:Y:S02]  /*38a0*/  IMAD R21, R2, R21, R42 ;  /* 0x0000001502157224 */ /* 0x000fe400078e022a */
[--C-:B------:R-:W-:Y:S01]  /*38b0*/  @!P0 IMAD.IADD R33, R33, 0x1, -R2.reuse ;  /* 0x0000000121218824 */ /* 0x100fe200078e0a02 */
[----:B------:R-:W-:Y:S01]  /*38c0*/  ISETP.GE.AND P0, PT, R44, RZ, PT ;  /* 0x000000ff2c00720c */ /* 0x000fe20003f06270 */
[--C-:B------:R-:W-:Y:S01]  /*38d0*/  @!P3 IMAD.IADD R29, R29, 0x1, -R2.reuse ;  /* 0x000000011d1db824 */ /* 0x100fe200078e0a02 */
[C---:B------:R-:W-:Y:S01]  /*38e0*/  ISETP.GT.U32.AND P3, PT, R2.reuse, R39, PT ;  /* 0x000000270200720c */ /* 0x040fe20003f64070 */
[--C-:B------:R-:W-:Y:S01]  /*38f0*/  @!P4 IMAD.IADD R31, R31, 0x1, -R2.reuse ;  /* 0x000000011f1fc824 */ /* 0x100fe200078e0a02 */
[----:B------:R-:W-:Y:S01]  /*3900*/  ISETP.GT.U32.AND P4, PT, R2, R21, PT ;  /* 0x000000150200720c */ /* 0x000fe20003f84070 */
[--C-:B------:R-:W-:Y:S01]  /*3910*/  @!P1 IMAD.IADD R37, R37, 0x1, -R2.reuse ;  /* 0x0000000125259824 */ /* 0x100fe200078e0a02 */
[----:B------:R-:W-:Y:S01]  /*3920*/  ISETP.GE.AND P1, PT, R52, RZ, PT ;  /* 0x000000ff3400720c */ /* 0x000fe20003f26270 */
[--C-:B------:R-:W-:Y:S01]  /*3930*/  @!P5 IMAD.IADD R35, R35, 0x1, -R2.reuse ;  /* 0x000000012323d824 */ /* 0x100fe200078e0a02 */
[----:B------:R-:W-:Y:S01]  /*3940*/  ISETP.GE.AND P5, PT, R48, RZ, PT ;  /* 0x000000ff3000720c */ /* 0x000fe20003fa6270 */
[----:B------:R-:W-:Y:S01]  /*3950*/  @!P6 IMAD.IADD R23, R23, 0x1, -R2 ;  /* 0x000000011717e824 */ /* 0x000fe200078e0a02 */
[----:B------:R-:W-:Y:S01]  /*3960*/  ISETP.GE.AND P6, PT, R50, RZ, PT ;  /* 0x000000ff3200720c */ /* 0x000fe20003fc6270 */
[----:B------:R-:W-:-:S02]  /*3970*/  IMAD.SHL.U32 R22, R204, 0x200000, RZ ;  /* 0x00200000cc167824 */ /* 0x000fc400078e00ff */
[----:B------:R-:W-:Y:S01]  /*3980*/  @!P0 IMAD.MOV R49, RZ, RZ, -R49 ;  /* 0x000000ffff318224 */ /* 0x000fe200078e0a31 */
[----:B------:R-:W-:Y:S01]  /*3990*/  ISETP.GT.U32.AND P0, PT, R2, R23, PT ;  /* 0x000000170200720c */ /* 0x000fe20003f04070 */
[--C-:B------:R-:W-:Y:S01]  /*39a0*/  @!P3 IMAD.IADD R39, R39, 0x1, -R2.reuse ;  /* 0x000000012727b824 */ /* 0x100fe200078e0a02 */
[----:B------:R-:W-:Y:S01]  /*39b0*/  LOP3.LUT R22, R22, 0x600000, RZ, 0xc0, !PT ;  /* 0x0060000016167812 */ /* 0x000fe200078ec0ff */
[--C-:B------:R-:W-:Y:S01]  /*39c0*/  @!P4 IMAD.IADD R21, R21, 0x1, -R2.reuse ;  /* 0x000000011515c824 */ /* 0x100fe200078e0a02 */
[----:B------:R-:W-:Y:S01]  /*39d0*/  ISETP.GE.AND P3, PT, R53, RZ, PT ;  /* 0x000000ff3500720c */ /* 0x000fe20003f66270 */
[----:B------:R-:W-:Y:S01]  /*39e0*/  @!P1 IMAD.MOV R33, RZ, RZ, -R33 ;  /* 0x000000ffff219224 */ /* 0x000fe200078e0a21 */
[----:B------:R-:W-:Y:S01]  /*39f0*/  ISETP.GE.AND P1, PT, R54, RZ, PT ;  /* 0x000000ff3600720c */ /* 0x000fe20003f26270 */
[----:B------:R-:W-:Y:S01]  /*3a00*/  @!P5 IMAD.MOV R29, RZ, RZ, -R29 ;  /* 0x000000ffff1dd224 */ /* 0x000fe200078e0a1d */
[C---:B------:R-:W-:Y:S01]  /*3a10*/  ISETP.GT.U32.AND P5, PT, R2.reuse, R39, PT ;  /* 0x000000270200720c */ /* 0x040fe20003fa4070 */
[----:B------:R-:W-:Y:S01]  /*3a20*/  @!P6 IMAD.MOV R31, RZ, RZ, -R31 ;  /* 0x000000ffff1fe224 */ /* 0x000fe200078e0a1f */
[----:B------:R-:W-:Y:S01]  /*3a30*/  ISETP.GT.U32.AND P6, PT, R2, R21, PT ;  /* 0x000000150200720c */ /* 0x000fe20003fc4070 */
[----:B------:R-:W-:Y:S01]  /*3a40*/  VIADD R28, R10, 0xffffffe0 ;  /* 0xffffffe00a1c7836 */ /* 0x000fe20000000000 */
[----:B------:R-:W-:Y:S01]  /*3a50*/  R2UR UR10, R22 ;  /* 0x00000000160a72ca */ /* 0x000fe200000e0000 */
[----:B------:R-:W-:Y:S01]  /*3a60*/  @!P0 IMAD.IADD R23, R23, 0x1, -R2 ;  /* 0x0000000117178824 */ /* 0x000fe200078e0a02 */
[----:B------:R-:W-:Y:S01]  /*3a70*/  ISETP.GT.U32.AND P4, PT, R2, R37, PT ;  /* 0x000000250200720c */ /* 0x000fe20003f84070 */
[----:B------:R-:W-:Y:S01]  /*3a80*/  VIADD R22, R10, 0xfffffff0 ;  /* 0xfffffff00a167836 */ /* 0x000fe20000000000 */
[----:B------:R-:W2:Y:S01]  /*3a90*/  LDC.64 R52, c[0x0][0x3a8] ;  /* 0x0000ea00ff347b82 */ /* 0x000ea20000000a00 */
[----:B------:R-:W-:-:S07]  /*3aa0*/  @!P3 IMAD.MOV R35, RZ, RZ, -R35 ;  /* 0x000000ffff23b224 */ /* 0x000fce00078e0a23 */
[----:B------:R-:W-:Y:S01]  /*3ab0*/  BAR.SYNC.DEFER_BLOCKING 0x0 ;  /* 0x0000000000007b1d */ /* 0x000fe20000010000 */
[----:B------:R-:W-:Y:S01]  /*3ac0*/  @!P1 IMAD.MOV R23, RZ, RZ, -R23 ;  /* 0x000000ffff179224 */ /* 0x000fe200078e0a17 */
[----:B------:R-:W-:Y:S01]  /*3ad0*/  ISETP.GE.U32.AND P1, PT, R28, 0x7fffffa1, PT ;  /* 0x7fffffa11c00780c */ /* 0x000fe20003f26070 */
[--C-:B------:R-:W-:Y:S01]  /*3ae0*/  @!P5 IMAD.IADD R39, R39, 0x1, -R2.reuse ;  /* 0x000000012727d824 */ /* 0x100fe200078e0a02 */
[----:B------:R-:W-:Y:S01]  /*3af0*/  ISETP.GE.AND P5, PT, R46, RZ, PT ;  /* 0x000000ff2e00720c */ /* 0x000fe20003fa6270 */
[--C-:B------:R-:W-:Y:S01]  /*3b00*/  @!P6 IMAD.IADD R21, R21, 0x1, -R2.reuse ;  /* 0x000000011515e824 */ /* 0x100fe200078e0a02 */
[----:B------:R-:W-:Y:S01]  /*3b10*/  ISETP.GE.U32.AND P6, PT, R22, 0x7fffffb1, PT ;  /* 0x7fffffb11600780c */ /* 0x000fe20003fc6070 */
[----:B------:R-:W-:Y:S01]  /*3b20*/  IMAD.MOV.U32 R22, RZ, RZ, R3 ;  /* 0x000000ffff167224 */ /* 0x000fe200078e0003 */
[----:B------:R-:W-:Y:S01]  /*3b30*/  SEL R3, RZ, 0x1, P1 ;  /* 0x00000001ff037807 */ /* 0x000fe20000800000 */
[----:B------:R-:W-:Y:S01]  /*3b40*/  @!P4 IMAD.IADD R37, R37, 0x1, -R2 ;  /* 0x000000012525c824 */ /* 0x000fe200078e0a02 */
[----:B------:R-:W-:Y:S01]  /*3b50*/  ISETP.GE.AND P0, PT, R56, RZ, PT ;  /* 0x000000ff3800720c */ /* 0x000fe20003f06270 */
[----:B------:R-:W-:Y:S01]  /*3b60*/  VIADD R2, R10, 0xffffffff ;  /* 0xffffffff0a027836 */ /* 0x000fe20000000000 */
[----:B------:R-:W-:Y:S01]  /*3b70*/  ISETP.GE.AND P3, PT, R55, RZ, PT ;  /* 0x000000ff3700720c */ /* 0x000fe20003f66270 */
[----:B------:R-:W-:Y:S01]  /*3b80*/  IMAD.IADD R3, R3, 0x1, R14 ;  /* 0x0000000103037824 */ /* 0x000fe200078e020e */
[----:B------:R-:W-:-:S02]  /*3b90*/  ISETP.GE.AND P4, PT, R58, RZ, PT ;  /* 0x000000ff3a00720c */ /* 0x000fc40003f86270 */
[----:B-1----:R-:W-:Y:S01]  /*3ba0*/  R2UR UR8, R26 ;  /* 0x000000001a0872ca */ /* 0x002fe200000e0000 */
[----:B------:R-:W-:Y:S01]  /*3bb0*/  @!P5 IMAD.MOV R21, RZ, RZ, -R21 ;  /* 0x000000ffff15d224 */ /* 0x000fe200078e0a15 */
[----:B------:R-:W-:Y:S01]  /*3bc0*/  LOP3.LUT R3, R3, 0x3, RZ, 0xc0, !PT ;  /* 0x0000000303037812 */ /* 0x000fe200078ec0ff */
[----:B------:R-:W-:Y:S01]  /*3bd0*/  VIADD R26, R10, 0xfffffffe ;  /* 0xfffffffe0a1a7836 */ /* 0x000fe20000000000 */
[----:B------:R-:W-:Y:S02]  /*3be0*/  ISETP.NE.AND P5, PT, R24, RZ, PT ;  /* 0x000000ff1800720c */ /* 0x000fe40003fa5270 */
[----:B------:R-:W-:Y:S01]  /*3bf0*/  IADD3 R3, PT, PT, R3, R5, R4 ;  /* 0x0000000503037210 */ /* 0x000fe20007ffe004 */
[----:B------:R-:W-:Y:S01]  /*3c00*/  @!P0 IMAD.MOV R39, RZ, RZ, -R39 ;  /* 0x000000ffff278224 */ /* 0x000fe200078e0a27 */
[----:B------:R-:W-:Y:S01]  /*3c10*/  ISETP.NE.AND P0, PT, R25, RZ, PT ;  /* 0x000000ff1900720c */ /* 0x000fe20003f05270 */
[----:B------:R-:W-:Y:S01]  /*3c20*/  @!P3 IMAD.MOV R37, RZ, RZ, -R37 ;  /* 0x000000ffff25b224 */ /* 0x000fe200078e0a25 */
[----:B------:R-:W-:Y:S01]  /*3c30*/  LOP3.LUT R5, R3, 0xf, RZ, 0xc0, !PT ;  /* 0x0000000f03057812 */ /* 0x000fe200078ec0ff */
[----:B------:R-:W-:Y:S01]  /*3c40*/  @!P4 IMAD.MOV R22, RZ, RZ, -R22 ;  /* 0x000000ffff16c224 */ /* 0x000fe200078e0a16 */
[----:B------:R-:W-:-:S02]  /*3c50*/  LOP3.LUT R3, R8, 0xf00, RZ, 0xe2, !PT ;  /* 0x00000f0008037812 */ /* 0x000fc400078ee2ff */
[----:B------:R-:W-:Y:S01]  /*3c60*/  LOP3.LUT R25, RZ, R25, RZ, 0x33, !PT ;  /* 0x00000019ff197212 */ /* 0x000fe200078e33ff */
[----:B------:R-:W-:Y:S01]  /*3c70*/  IMAD R5, R6, 0x10, R5 ;  /* 0x0000001006057824 */ /* 0x000fe200078e0205 */
[----:B------:R-:W-:Y:S01]  /*3c80*/  ISETP.GE.U32.AND P3, PT, R26, 0x7fffffbf, PT ;  /* 0x7fffffbf1a00780c */ /* 0x000fe20003f66070 */
[----:B------:R-:W-:Y:S01]  /*3c90*/  IMAD R3, R12, 0x1000, R3 ;  /* 0x000010000c037824 */ /* 0x000fe200078e0203 */
[----:B------:R-:W-:Y:S02]  /*3ca0*/  ISETP.GE.U32.AND P4, PT, R2, 0x7fffffc0, PT ;  /* 0x7fffffc00200780c */ /* 0x000fe40003f86070 */
[C---:B------:R-:W-:Y:S02]  /*3cb0*/  SEL R143, R25.reuse, R27, !P0 ;  /* 0x0000001b198f7207 */ /* 0x040fe40004000000 */
[C---:B------:R-:W-:Y:S02]  /*3cc0*/  SEL R147, R25.reuse, R147, !P0 ;  /* 0x0000009319937207 */ /* 0x040fe40004000000 */
[----:B------:R-:W-:-:S02]  /*3cd0*/  SEL R148, R25, R148, !P0 ;  /* 0x0000009419947207 */ /* 0x000fc40004000000 */
[C---:B------:R-:W-:Y:S02]  /*3ce0*/  SEL R150, R25.reuse, R150, !P0 ;  /* 0x0000009619967207 */ /* 0x040fe40004000000 */
[C---:B------:R-:W-:Y:S02]  /*3cf0*/  SEL R151, R25.reuse, R151, !P0 ;  /* 0x0000009719977207 */ /* 0x040fe40004000000 */
[C---:B------:R-:W-:Y:S02]  /*3d00*/  SEL R152, R25.reuse, R152, !P0 ;  /* 0x0000009819987207 */ /* 0x040fe40004000000 */
        /* <DEDUP_REMOVED lines=57> */
[----:B------:R-:W-:Y:S02]  /*40a0*/  SEL R98, R25, R21, !P0 ;  /* 0x0000001519627207 */ /* 0x000fe40004000000 */
[----:B------:R-:W-:Y:S01]  /*40b0*/  @!P5 LOP3.LUT R22, RZ, R24, RZ, 0x33, !PT ;  /* 0x00000018ff16d212 */ /* 0x000fe200078e33ff */
[----:B--2-4-:R-:W-:Y:S06]  /*40c0*/  BRA.U UP0, `(.L_x_5) ;  /* 0x0000000100187547 */ /* 0x014fec000b800000 */
[----:B------:R-:W-:Y:S01]  /*40d0*/  ELECT P0, URZ, PT ;  /* 0x0000000000ff782f */ /* 0x000fe20003800000 */
[----:B------:R-:W-:Y:S01]  /*40e0*/  IMAD.MOV.U32 R2, RZ, RZ, 0x1 ;  /* 0x00000001ff027424 */ /* 0x000fe200078e00ff */
[----:B------:R-:W-:Y:S01]  /*40f0*/  UMOV UR4, 0x40 ;  /* 0x0000004000047882 */ /* 0x000fe20000000000 */
[----:B------:R-:W-:Y:S01]  /*4100*/  UVIRTCOUNT.DEALLOC.SMPOOL 0x80 ;  /* 0x000000800000784c */ /* 0x000fe20000000000 */
[----:B------:R-:W-:-:S09]  /*4110*/  ULEA UR4, UR5, UR4, 0x18 ;  /* 0x0000000405047291 */ /* 0x000fd2000f8ec0ff */
[----:B------:R1:W-:Y:S03]  /*4120*/  @P0 STS.U8 [UR4], R2 ;  /* 0x00000002ff000988 */ /* 0x0003e60008000004 */
.L_x_5:
[----:B------:R-:W-:Y:S01]  /*4130*/  UIADD3 UR10, UPT, UPT, UR8, UR10, URZ ;  /* 0x0000000a080a7290 */ /* 0x000fe2000fffe0ff */
[----:B------:R-:W-:Y:S01]  /*4140*/  IMAD R36, R22, R11, RZ ;  /* 0x0000000b16247224 */ /* 0x000fe200078e02ff */
[----:B------:R-:W-:Y:S01]  /*4150*/  VOTEU.ALL UP1, P2 ;  /* 0x0000000000ff7886 */ /* 0x000fe20001020000 */
[----:B------:R-:W-:Y:S01]  /*4160*/  UIADD3 UR11, UPT, UPT, UR9, 0x8000, URZ ;  /* 0x00008000090b7890 */ /* 0x000fe2000fffe0ff */
[----:B-1----:R-:W-:Y:S01]  /*4170*/  LOP3.LUT R2, R5, 0xff, RZ, 0xc0, !PT ;  /* 0x000000ff05027812 */ /* 0x002fe200078ec0ff */
[----:B------:R-:W-:Y:S01]  /*4180*/  VOTEU.ALL UP2, P2 ;  /* 0x0000000000ff7886 */ /* 0x000fe20001040000 */
[----:B------:R-:W-:Y:S01]  /*4190*/  IMAD.SHL.U32 R38, R36, 0x2, RZ ;  /* 0x0000000224267824 */ /* 0x000fe200078e00ff */
[----:B------:R-:W-:-:S04]  /*41a0*/  @!UP1 UIADD3 UR4, UPT, UPT, -UR6, 0x100000, URZ ;  /* 0x0010000006049890 */ /* 0x000fc8000fffe1ff */
[----:B------:R-:W-:Y:S02]  /*41b0*/  @!UP1 USHF.L.U32 UR5, UR4, 0xb, URZ ;  /* 0x0000000b04059899 */ /* 0x000fe400080006ff */
[----:B------:R-:W-:Y:S01]  /*41c0*/  @!UP1 USHF.L.U32 UR4, UR4, 0x1, URZ ;  /* 0x0000000104049899 */ /* 0x000fe200080006ff */
[----:B------:R-:W-:Y:S01]  /*41d0*/  IMAD R23, R52, 0x1e, RZ ;  /* 0x0000001e34177824 */ /* 0x000fe200078e02ff */
[----:B------:R-:W-:Y:S01]  /*41e0*/  STTM.x128 tmem[UR10], RZ ;  /* 0x000000ff000079ed */ /* 0x000fe200083c000a */
[----:B------:R-:W1:Y:S02]  /*41f0*/  FENCE.VIEW.ASYNC.T ;  /* 0x00000000000073c6 */ /* 0x000e640000000200 */
[----:B-1----:R-:W-:Y:S01]  /*4200*/  BAR.SYNC.DEFER_BLOCKING 0x0 ;  /* 0x0000000000007b1d */ /* 0x002fe20000010000 */
[----:B------:R-:W-:Y:S01]  /*4210*/  IMAD.IADD R2, R3, 0x1, R2 ;  /* 0x0000000103027824 */ /* 0x000fe200078e0202 */
[----:B------:R-:W-:Y:S02]  /*4220*/  IADD3 R54, P0, PT, R38, UR12, RZ ;  /* 0x0000000c26367c10 */ /* 0x000fe4000ff1e0ff */
[----:B------:R-:W-:-:S02]  /*4230*/  PRMT R205, RZ, 0x7610, R205 ;  /* 0x00007610ffcd7816 */ /* 0x000fc400000000cd */
[----:B------:R-:W-:Y:S01]  /*4240*/  LEA.HI.X.SX32 R55, R36, UR13, 0x1, P0 ;  /* 0x0000000d24377c11 */ /* 0x000fe200080f0eff */
[----:B------:R-:W1:Y:S02]  /*4250*/  FENCE.VIEW.ASYNC.S ;  /* 0x00000000000073c6 */ /* 0x000e640000000000 */
[----:B-1----:R1:W2:Y:S02]  /*4260*/  @!UP2 SYNCS.EXCH.64 URZ, [UR11], UR4 ;  /* 0x000000040bffa5b2 */ /* 0x0022a40008000100 */
[----:B--2---:R-:W-:Y:S01]  /*4270*/  BAR.SYNC.DEFER_BLOCKING 0x0 ;  /* 0x0000000000007b1d */ /* 0x004fe20000010000 */
[----:B------:R-:W-:Y:S01]  /*4280*/  LOP3.LUT R11, R2, 0xffff, RZ, 0xc0, !PT ;  /* 0x0000ffff020b7812 */ /* 0x000fe200078ec0ff */
[C---:B------:R-:W-:Y:S01]  /*4290*/  IMAD.SHL.U32 R2, R52.reuse, 0x2, RZ ;  /* 0x0000000234027824 */ /* 0x040fe200078e00ff */
[----:B------:R-:W-:Y:S01]  /*42a0*/  IADD3 R8, P0, PT, R23, R54, RZ ;  /* 0x0000003617087210 */ /* 0x000fe20007f1e0ff */
[----:B------:R-:W-:Y:S02]  /*42b0*/  IMAD R3, R52, 0xf, RZ ;  /* 0x0000000f34037824 */ /* 0x000fe400078e02ff */
[----:B------:R-:W-:Y:S01]  /*42c0*/  VIADD R5, R10, 0xfffffffd ;  /* 0xfffffffd0a057836 */ /* 0x000fe20000000000 */
[----:B------:R-:W-:-:S02]  /*42d0*/  SHF.R.U32.HI R6, RZ, 0xe, R11 ;  /* 0x0000000eff067819 */ /* 0x000fc4000001160b */
[----:B------:R-:W-:Y:S02]  /*42e0*/  LEA.HI.X.SX32 R9, R3, R55, 0x1, P0 ;  /* 0x0000003703097211 */ /* 0x000fe400000f0eff */
[----:B------:R-:W-:Y:S02]  /*42f0*/  ISETP.GE.U32.AND P0, PT, R5, 0x7fffffbe, PT ;  /* 0x7fffffbe0500780c */ /* 0x000fe40003f06070 */
[----:B------:R-:W-:Y:S02]  /*4300*/  PRMT R192, RZ, 0x7610, R192 ;  /* 0x00007610ffc07816 */ /* 0x000fe400000000c0 */
[----:B------:R-:W-:Y:S01]  /*4310*/  PRMT R206, RZ, 0x7610, R206 ;  /* 0x00007610ffce7816 */ /* 0x000fe200000000ce */
[----:B------:R-:W-:Y:S02]  /*4320*/  IMAD R25, R52, 0x22, RZ ;  /* 0x0000002234197824 */ /* 0x000fe400078e02ff */
[----:B------:R-:W-:Y:S01]  /*4330*/  VIADD R12, R10, 0xfffffffb ;  /* 0xfffffffb0a0c7836 */ /* 0x000fe20000000000 */
[----:B------:R-:W-:Y:S01]  /*4340*/  PRMT R207, RZ, 0x7610, R207 ;  /* 0x00007610ffcf7816 */ /* 0x000fe200000000cf */
[----:B------:R-:W-:-:S02]  /*4350*/  IMAD R41, R52, 0x24, RZ ;  /* 0x0000002434297824 */ /* 0x000fc400078e02ff */
[C---:B------:R-:W-:Y:S02]  /*4360*/  IMAD.SHL.U32 R225, R52.reuse, 0x4, RZ ;  /* 0x0000000434e17824 */ /* 0x040fe400078e00ff */
[----:B------:R-:W-:Y:S01]  /*4370*/  IMAD R47, R52, 0x12, RZ ;  /* 0x00000012342f7824 */ /* 0x000fe200078e02ff */
[----:B0-----:R-:W5:Y:S01]  /*4380*/  @!P4 LDG.E.U16 R205, desc[UR22][R54.64] ;  /* 0x0000001636cdc981 */ /* 0x001f62000c1e1500 */
[----:B------:R-:W-:Y:S01]  /*4390*/  IADD3 R4, P4, PT, R2, R54, RZ ;  /* 0x0000003602047210 */ /* 0x000fe20007f9e0ff */
[C---:B------:R-:W-:Y:S01]  /*43a0*/  IMAD R3, R52.reuse, 0x11, RZ ;  /* 0x0000001134037824 */ /* 0x040fe200078e02ff */
[----:B------:R-:W-:Y:S01]  /*43b0*/  PRMT R199, RZ, 0x7610, R199 ;  /* 0x00007610ffc77816 */ /* 0x000fe200000000c7 */
[----:B------:R-:W5:Y:S01]  /*43c0*/  @!P6 LDG.E.U16 R192, desc[UR22][R8.64] ;  /* 0x0000001608c0e981 */ /* 0x000f62000c1e1500 */
[C---:B------:R-:W-:Y:S01]  /*43d0*/  LEA.HI.X.SX32 R5, R52.reuse, R55, 0x1, P4 ;  /* 0x0000003734057211 */ /* 0x040fe200020f0eff */
[----:B------:R-:W-:Y:S01]  /*43e0*/  IMAD R29, R52, 0x26, RZ ;  /* 0x00000026341d7824 */ /* 0x000fe200078e02ff */
[----:B------:R-:W-:-:S02]  /*43f0*/  LOP3.LUT P4, RZ, R6, 0x1, RZ, 0xc0, !PT ;  /* 0x0000000106ff7812 */ /* 0x000fc4000788c0ff */
[----:B------:R-:W-:Y:S01]  /*4400*/  PRMT R190, RZ, 0x7610, R190 ;  /* 0x00007610ffbe7816 */ /* 0x000fe200000000be */
[----:B------:R0:W5:Y:S01]  /*4410*/  @!P3 LDG.E.U16 R206, desc[UR22][R4.64] ;  /* 0x0000001604ceb981 */ /* 0x000162000c1e1500 */
[CC--:B------:R-:W-:Y:S01]  /*4420*/  LEA R6, P3, R52.reuse, R54.reuse, 0x2 ;  /* 0x0000003634067211 */ /* 0x0c0fe200078610ff */
[C---:B------:R-:W-:Y:S01]  /*4430*/  IMAD R27, R52.reuse, 0x28, RZ ;  /* 0x00000028341b7824 */ /* 0x040fe200078e02ff */
[----:B------:R-:W-:Y:S01]  /*4440*/  IADD3 R14, P6, PT, R25, R54, RZ ;  /* 0x00000036190e7210 */ /* 0x000fe20007fde0ff */
[----:B------:R-:W-:Y:S01]  /*4450*/  IMAD R18, R52, 0xa, RZ ;  /* 0x0000000a34127824 */ /* 0x000fe200078e02ff */
[----:B------:R-:W-:Y:S02]  /*4460*/  ISETP.GE.U32.AND P5, PT, R12, 0x7fffffbc, PT ;  /* 0x7fffffbc0c00780c */ /* 0x000fe40003fa6070 */
[----:B------:R-:W-:Y:S01]  /*4470*/  PRMT R196, RZ, 0x7610, R196 ;  /* 0x00007610ffc47816 */ /* 0x000fe200000000c4 */
[----:B------:R-:W-:Y:S01]  /*4480*/  IMAD R45, R52, 0x2a, RZ ;  /* 0x0000002a342d7824 */ /* 0x000fe200078e02ff */
[----:B------:R-:W-:Y:S01]  /*4490*/  PRMT R12, RZ, 0x7610, R12 ;  /* 0x00007610ff0c7816 */ /* 0x000fe2000000000c */
[----:B------:R-:W-:Y:S01]  /*44a0*/  VIADD R17, R10, 0xfffffffa ;  /* 0xfffffffa0a117836 */ /* 0x000fe20000000000 */
[----:B------:R-:W-:-:S02]  /*44b0*/  LEA.HI.X.SX32 R7, R2, R55, 0x1, P3 ;  /* 0x0000003702077211 */ /* 0x000fc400018f0eff */
[----:B------:R-:W-:Y:S01]  /*44c0*/  PRMT R191, RZ, 0x7610, R191 ;  /* 0x00007610ffbf7816 */ /* 0x000fe200000000bf */
[C---:B------:R-:W-:Y:S01]  /*44d0*/  IMAD R65, R52.reuse, 0x2c, RZ ;  /* 0x0000002c34417824 */ /* 0x040fe200078e02ff */
[----:B------:R-:W-:Y:S01]  /*44e0*/  LEA.HI.X.SX32 R15, R3, R55, 0x1, P6 ;  /* 0x00000037030f7211 */ /* 0x000fe200030f0eff */
[----:B------:R2:W5:Y:S01]  /*44f0*/  @!P0 LDG.E.U16 R207, desc[UR22][R6.64] ;  /* 0x0000001606cf8981 */ /* 0x000562000c1e1500 */
[----:B------:R-:W-:Y:S01]  /*4500*/  SHF.R.U32.HI R13, RZ, 0xd, R11 ;  /* 0x0000000dff0d7819 */ /* 0x000fe2000001160b */
[C---:B------:R-:W-:Y:S01]  /*4510*/  IMAD R227, R52.reuse, 0x5, RZ ;  /* 0x0000000534e37824 */ /* 0x040fe200078e02ff */
[CC--:B0-----:R-:W-:Y:S01]  /*4520*/  LEA R4, P0, R52.reuse, R54.reuse, 0x3 ;  /* 0x0000003634047211 */ /* 0x0c1fe200078018ff */
[----:B------:R0:W5:Y:S01]  /*4530*/  @P4 LDG.E.U16 R12, desc[UR22][R14.64] ;  /* 0x000000160e0c4981 */ /* 0x000162000c1e1500 */
[----:B------:R-:W-:Y:S02]  /*4540*/  LOP3.LUT P3, RZ, R13, 0x1, RZ, 0xc0, !PT ;  /* 0x000000010dff7812 */ /* 0x000fe4000786c0ff */
[----:B------:R-:W-:Y:S01]  /*4550*/  PRMT R200, RZ, 0x7610, R200 ;  /* 0x00007610ffc87816 */ /* 0x000fe200000000c8 */
[----:B------:R-:W-:Y:S01]  /*4560*/  IMAD R43, R52, 0x2e, RZ ;  /* 0x0000002e342b7824 */ /* 0x000fe200078e02ff */
[----:B------:R-:W-:-:S02]  /*4570*/  IADD3 R8, P4, PT, R41, R54, RZ ;  /* 0x0000003629087210 */ /* 0x000fc40007f9e0ff */
[----:B------:R-:W-:Y:S01]  /*4580*/  PRMT R188, RZ, 0x7610, R188 ;  /* 0x00007610ffbc7816 */ /* 0x000fe200000000bc */
[----:B------:R-:W-:Y:S01]  /*4590*/  IMAD R19, R52, 0x18, RZ ;  /* 0x0000001834137824 */ /* 0x000fe200078e02ff */
[----:B------:R-:W-:Y:S01]  /*45a0*/  SHF.R.U32.HI R13, RZ, 0xc, R11 ;  /* 0x0000000cff0d7819 */ /* 0x000fe2000001160b */
[----:B------:R-:W-:Y:S01]  /*45b0*/  VIADD R3, R10, 0xfffffff5 ;  /* 0xfffffff50a037836 */ /* 0x000fe20000000000 */
[-C--:B------:R-:W-:Y:S01]  /*45c0*/  LEA.HI.X.SX32 R5, R225, R55.reuse, 0x1, P0 ;  /* 0x00000037e1057211 */ /* 0x080fe200000f0eff */
[C---:B------:R-:W-:Y:S01]  /*45d0*/  IMAD R223, R52.reuse, 0xc, RZ ;  /* 0x0000000c34df7824 */ /* 0x040fe200078e02ff */
[----:B------:R-:W-:Y:S02]  /*45e0*/  LEA.HI.X.SX32 R9, R47, R55, 0x1, P4 ;  /* 0x000000372f097211 */ /* 0x000fe400020f0eff */
[----:B------:R-:W-:Y:S01]  /*45f0*/  PRMT R194, RZ, 0x7610, R194 ;  /* 0x00007610ffc27816 */ /* 0x000fe200000000c2 */
[----:B------:R3:W5:Y:S01]  /*4600*/  @!P5 LDG.E.U16 R199, desc[UR22][R4.64] ;  /* 0x0000001604c7d981 */ /* 0x000762000c1e1500 */
[----:B------:R-:W-:Y:S01]  /*4610*/  LOP3.LUT P4, RZ, R13, 0x1, RZ, 0xc0, !PT ;  /* 0x000000010dff7812 */ /* 0x000fe2000788c0ff */
[----:B------:R-:W-:Y:S01]  /*4620*/  IMAD R31, R52, 0x30, RZ ;  /* 0x00000030341f7824 */ /* 0x000fe200078e02ff */
[----:B------:R-:W-:-:S02]  /*4630*/  PRMT R13, RZ, 0x7610, R13 ;  /* 0x00007610ff0d7816 */ /* 0x000fc4000000000d */
[----:B------:R-:W-:Y:S01]  /*4640*/  PRMT R189, RZ, 0x7610, R189 ;  /* 0x00007610ffbd7816 */ /* 0x000fe200000000bd */
[C---:B------:R-:W-:Y:S01]  /*4650*/  IMAD R33, R52.reuse, 0x32, RZ ;  /* 0x0000003234217824 */ /* 0x040fe200078e02ff */
[----:B------:R-:W-:Y:S01]  /*4660*/  ISETP.GE.U32.AND P0, PT, R3, 0x7fffffb6, PT ;  /* 0x7fffffb60300780c */ /* 0x000fe20003f06070 */
[C---:B------:R-:W-:Y:S01]  /*4670*/  IMAD R3, R52.reuse, 0x13, RZ ;  /* 0x0000001334037824 */ /* 0x040fe200078e02ff */
[--C-:B--2---:R-:W-:Y:S01]  /*4680*/  SHF.R.U32.HI R7, RZ, 0xb, R11.reuse ;  /* 0x0000000bff077819 */ /* 0x104fe2000001160b */
[----:B------:R2:W5:Y:S01]  /*4690*/  @P3 LDG.E.U16 R13, desc[UR22][R8.64] ;  /* 0x00000016080d3981 */ /* 0x000562000c1e1500 */
[----:B------:R-:W-:Y:S01]  /*46a0*/  IADD3 R6, P5, PT, R29, R54, RZ ;  /* 0x000000361d067210 */ /* 0x000fe20007fbe0ff */
[C---:B0-----:R-:W-:Y:S01]  /*46b0*/  IMAD R15, R52.reuse, 0x14, RZ ;  /* 0x00000014340f7824 */ /* 0x041fe200078e02ff */
[----:B------:R-:W-:Y:S01]  /*46c0*/  LOP3.LUT P3, RZ, R7, 0x1, RZ, 0xc0, !PT ;  /* 0x0000000107ff7812 */ /* 0x000fe2000786c0ff */
[C---:B------:R-:W-:Y:S01]  /*46d0*/  IMAD R229, R52.reuse, 0x6, RZ ;  /* 0x0000000634e57824 */ /* 0x040fe200078e02ff */
[----:B------:R-:W-:Y:S01]  /*46e0*/  LEA.HI.X.SX32 R7, R3, R55, 0x1, P5 ;  /* 0x0000003703077211 */ /* 0x000fe200028f0eff */
[----:B------:R-:W-:Y:S01]  /*46f0*/  IMAD R221, R52, 0x3, RZ ;  /* 0x0000000334dd7824 */ /* 0x000fe200078e02ff */
[----:B------:R-:W-:-:S02]  /*4700*/  SHF.R.U32.HI R3, RZ, 0xf, R11 ;  /* 0x0000000fff037819 */ /* 0x000fc4000001160b */
[----:B------:R-:W-:Y:S01]  /*4710*/  PRMT R201, RZ, 0x7610, R201 ;  /* 0x00007610ffc97816 */ /* 0x000fe200000000c9 */
[----:B------:R0:W5:Y:S01]  /*4720*/  @P4 LDG.E.U16 R190, desc[UR22][R6.64] ;  /* 0x0000001606be4981 */ /* 0x000162000c1e1500 */
[-C--:B---3--:R-:W-:Y:S01]  /*4730*/  IADD3 R4, P5, PT, R15, R54.reuse, RZ ;  /* 0x000000360f047210 */ /* 0x088fe20007fbe0ff */
[C---:B------:R-:W-:Y:S01]  /*4740*/  IMAD R35, R52.reuse, 0x36, RZ ;  /* 0x0000003634237824 */ /* 0x040fe200078e02ff */
[----:B--2---:R-:W-:Y:S02]  /*4750*/  IADD3 R8, P6, PT, R27, R54, RZ ;  /* 0x000000361b087210 */ /* 0x004fe40007fde0ff */
[----:B------:R-:W-:Y:S01]  /*4760*/  PRMT R208, RZ, 0x7610, R208 ;  /* 0x00007610ffd07816 */ /* 0x000fe200000000d0 */
[C---:B------:R-:W-:Y:S01]  /*4770*/  IMAD R61, R52.reuse, 0x34, RZ ;  /* 0x00000034343d7824 */ /* 0x040fe200078e02ff */
[----:B------:R-:W-:Y:S01]  /*4780*/  LOP3.LUT P4, RZ, R3, 0x1, RZ, 0xc0, !PT ;  /* 0x0000000103ff7812 */ /* 0x000fe2000788c0ff */
[----:B------:R-:W-:Y:S01]  /*4790*/  IMAD R21, R52, 0x1b, RZ ;  /* 0x0000001b34157824 */ /* 0x000fe200078e02ff */
[----:B------:R-:W-:Y:S01]  /*47a0*/  LEA.HI.X.SX32 R5, R18, R55, 0x1, P5 ;  /* 0x0000003712057211 */ /* 0x000fe200028f0eff */
[----:B------:R-:W-:Y:S01]  /*47b0*/  VIADD R22, R10, 0xfffffff1 ;  /* 0xfffffff10a167836 */ /* 0x000fe20000000000 */
[----:B------:R-:W-:-:S02]  /*47c0*/  SHF.R.U32.HI R3, RZ, 0xa, R11 ;  /* 0x0000000aff037819 */ /* 0x000fc4000001160b */
[----:B------:R-:W-:Y:S01]  /*47d0*/  PRMT R63, RZ, 0x7610, R63 ;  /* 0x00007610ff3f7816 */ /* 0x000fe2000000003f */
[----:B------:R-:W5:Y:S01]  /*47e0*/  @!P0 LDG.E.U16 R196, desc[UR22][R4.64] ;  /* 0x0000001604c48981 */ /* 0x000f62000c1e1500 */
[-C--:B------:R-:W-:Y:S01]  /*47f0*/  LEA.HI.X.SX32 R9, R15, R55.reuse, 0x1, P6 ;  /* 0x000000370f097211 */ /* 0x080fe200030f0eff */
[C---:B------:R-:W-:Y:S01]  /*4800*/  IMAD R217, R52.reuse, 0xe, RZ ;  /* 0x0000000e34d97824 */ /* 0x040fe200078e02ff */
[----:B------:R-:W-:Y:S01]  /*4810*/  LOP3.LUT P6, RZ, R3, 0x1, RZ, 0xc0, !PT ;  /* 0x0000000103ff7812 */ /* 0x000fe200078cc0ff */
[C---:B------:R-:W-:Y:S01]  /*4820*/  IMAD.SHL.U32 R3, R52.reuse, 0x10, RZ ;  /* 0x0000001034037824 */ /* 0x040fe200078e00ff */
[----:B------:R-:W-:Y:S02]  /*4830*/  PRMT R14, RZ, 0x7610, R14 ;  /* 0x00007610ff0e7816 */ /* 0x000fe4000000000e */
[----:B------:R-:W-:Y:S01]  /*4840*/  PRMT R62, RZ, 0x7610, R62 ;  /* 0x00007610ff3e7816 */ /* 0x000fe2000000003e */
[C---:B------:R-:W-:Y:S01]  /*4850*/  IMAD R49, R52.reuse, 0x1c, RZ ;  /* 0x0000001c34317824 */ /* 0x040fe200078e02ff */
[CC--:B0-----:R-:W-:Y:S01]  /*4860*/  LEA R6, P0, R52.reuse, R54.reuse, 0x5 ;  /* 0x0000003634067211 */ /* 0x0c1fe200078028ff */
[C---:B------:R-:W-:Y:S01]  /*4870*/  IMAD R15, R52.reuse, 0x15, RZ ;  /* 0x00000015340f7824 */ /* 0x040fe200078e02ff */
[----:B------:R-:W-:Y:S01]  /*4880*/  IADD3 R16, P5, PT, R45, R54, RZ ;  /* 0x000000362d107210 */ /* 0x000fe20007fbe0ff */
[----:B------:R0:W5:Y:S01]  /*4890*/  @P3 LDG.E.U16 R14, desc[UR22][R8.64] ;  /* 0x00000016080e3981 */ /* 0x000162000c1e1500 */
[----:B------:R-:W-:Y:S01]  /*48a0*/  LEA.HI.X.SX32 R7, R3, R55, 0x1, P0 ;  /* 0x0000003703077211 */ /* 0x000fe200000f0eff */
[----:B------:R-:W-:Y:S01]  /*48b0*/  IMAD R231, R52, 0x7, RZ ;  /* 0x0000000734e77824 */ /* 0x000fe200078e02ff */
[----:B------:R-:W-:-:S02]  /*48c0*/  SHF.R.U32.HI R3, RZ, 0x9, R11 ;  /* 0x00000009ff037819 */ /* 0x000fc4000001160b */
[----:B------:R-:W-:Y:S01]  /*48d0*/  PRMT R193, RZ, 0x7610, R193 ;  /* 0x00007610ffc17816 */ /* 0x000fe200000000c1 */
[----:B------:R2:W5:Y:S01]  /*48e0*/  @P4 LDG.E.U16 R191, desc[UR22][R6.64] ;  /* 0x0000001606bf4981 */ /* 0x000562000c1e1500 */
[----:B------:R-:W-:Y:S01]  /*48f0*/  ISETP.GE.U32.AND P3, PT, R17, 0x7fffffbb, PT ;  /* 0x7fffffbb1100780c */ /* 0x000fe20003f66070 */
[C---:B------:R-:W-:Y:S01]  /*4900*/  IMAD R37, R52.reuse, 0x3a, RZ ;  /* 0x0000003a34257824 */ /* 0x040fe200078e02ff */
[----:B------:R-:W-:Y:S02]  /*4910*/  LEA.HI.X.SX32 R17, R15, R55, 0x1, P5 ;  /* 0x000000370f117211 */ /* 0x000fe400028f0eff */
[----:B------:R-:W-:Y:S01]  /*4920*/  PRMT R202, RZ, 0x7610, R202 ;  /* 0x00007610ffca7816 */ /* 0x000fe200000000ca */
[----:B------:R-:W-:Y:S01]  /*4930*/  IMAD R59, R52, 0x38, RZ ;  /* 0x00000038343b7824 */ /* 0x000fe200078e02ff */
[----:B------:R-:W-:Y:S01]  /*4940*/  LOP3.LUT P5, RZ, R3, 0x1, RZ, 0xc0, !PT ;  /* 0x0000000103ff7812 */ /* 0x000fe200078ac0ff */
[----:B0-----:R-:W-:Y:S01]  /*4950*/  VIADD R9, R10, 0xfffffff3 ;  /* 0xfffffff30a097836 */ /* 0x001fe20000000000 */
[-C--:B------:R-:W-:Y:S01]  /*4960*/  IADD3 R4, P0, PT, R18, R54.reuse, RZ ;  /* 0x0000003612047210 */ /* 0x080fe20007f1e0ff */
[----:B------:R-:W-:Y:S01]  /*4970*/  IMAD R3, R52, 0x16, RZ ;  /* 0x0000001634037824 */ /* 0x000fe200078e02ff */
[----:B------:R-:W-:Y:S01]  /*4980*/  IADD3 R8, P4, PT, R65, R54, RZ ;  /* 0x0000003641087210 */ /* 0x000fe20007f9e0ff */
[----:B------:R-:W-:Y:S01]  /*4990*/  STL [R1+0x3c], R225 ;  /* 0x00003ce101007387 */ /* 0x000fe20000100800 */
[----:B------:R-:W-:-:S02]  /*49a0*/  PRMT R15, RZ, 0x7610, R15 ;  /* 0x00007610ff0f7816 */ /* 0x000fc4000000000f */
[----:B------:R-:W-:Y:S01]  /*49b0*/  PRMT R57, RZ, 0x7610, R57 ;  /* 0x00007610ff397816 */ /* 0x000fe20000000039 */
[----:B------:R0:W-:Y:S01]  /*49c0*/  STL [R1+0xc], R18 ;  /* 0x00000c1201007387 */ /* 0x0001e20000100800 */
[-C--:B------:R-:W-:Y:S01]  /*49d0*/  LEA.HI.X.SX32 R5, R227, R55.reuse, 0x1, P0 ;  /* 0x00000037e3057211 */ /* 0x080fe200000f0eff */
[C---:B------:R-:W-:Y:S01]  /*49e0*/  IMAD R211, R52.reuse, 0x9, RZ ;  /* 0x0000000934d37824 */ /* 0x040fe200078e02ff */
[----:B------:R-:W-:Y:S01]  /*49f0*/  ISETP.GE.U32.AND P0, PT, R9, 0x7fffffb4, PT ;  /* 0x7fffffb40900780c */ /* 0x000fe20003f06070 */
[----:B------:R3:W5:Y:S01]  /*4a00*/  @P6 LDG.E.U16 R15, desc[UR22][R16.64] ;  /* 0x00000016100f6981 */ /* 0x000762000c1e1500 */
[----:B------:R-:W-:Y:S01]  /*4a10*/  LEA.HI.X.SX32 R9, R3, R55, 0x1, P4 ;  /* 0x0000003703097211 */ /* 0x000fe200020f0eff */
[C---:B--2---:R-:W-:Y:S01]  /*4a20*/  IMAD R7, R52.reuse, 0x17, RZ ;  /* 0x0000001734077824 */ /* 0x044fe200078e02ff */
[----:B------:R-:W-:Y:S01]  /*4a30*/  PRMT R198, RZ, 0x7610, R198 ;  /* 0x00007610ffc67816 */ /* 0x000fe200000000c6 */
[----:B------:R2:W5:Y:S01]  /*4a40*/  @!P3 LDG.E.U16 R200, desc[UR22][R4.64] ;  /* 0x0000001604c8b981 */ /* 0x000562000c1e1500 */
[----:B------:R-:W-:Y:S01]  /*4a50*/  IMAD R24, R52, 0xb, RZ ;  /* 0x0000000b34187824 */ /* 0x000fe200078e02ff */
[----:B0-----:R-:W-:-:S02]  /*4a60*/  SHF.R.U32.HI R18, RZ, 0x8, R11 ;  /* 0x00000008ff127819 */ /* 0x001fc4000001160b */
[----:B------:R-:W-:Y:S01]  /*4a70*/  PRMT R197, RZ, 0x7610, R197 ;  /* 0x00007610ffc57816 */ /* 0x000fe200000000c5 */
[----:B------:R0:W5:Y:S01]  /*4a80*/  @P5 LDG.E.U16 R188, desc[UR22][R8.64] ;  /* 0x0000001608bc5981 */ /* 0x000162000c1e1500 */
[----:B------:R-:W-:Y:S01]  /*4a90*/  LOP3.LUT P4, RZ, R18, 0x1, RZ, 0xc0, !PT ;  /* 0x0000000112ff7812 */ /* 0x000fe2000788c0ff */
[----:B------:R-:W-:Y:S01]  /*4aa0*/  VIADD R26, R10, 0xffffffd2 ;  /* 0xffffffd20a1a7836 */ /* 0x000fe20000000000 */
[-C--:B---3--:R-:W-:Y:S01]  /*4ab0*/  IADD3 R16, P3, PT, R43, R54.reuse, RZ ;  /* 0x000000362b107210 */ /* 0x088fe20007f7e0ff */
[C---:B------:R-:W-:Y:S01]  /*4ac0*/  IMAD R93, R52.reuse, 0x42, RZ ;  /* 0x00000042345d7824 */ /* 0x040fe200078e02ff */
[-C--:B------:R-:W-:Y:S01]  /*4ad0*/  IADD3 R6, P5, PT, R19, R54.reuse, RZ ;  /* 0x0000003613067210 */ /* 0x080fe20007fbe0ff */
[C---:B------:R-:W-:Y:S01]  /*4ae0*/  IMAD R79, R52.reuse, 0x21, RZ ;  /* 0x00000021344f7824 */ /* 0x040fe200078e02ff */
[--C-:B------:R-:W-:Y:S01]  /*4af0*/  SHF.R.U32.HI R18, RZ, 0x6, R11.reuse ;  /* 0x00000006ff127819 */ /* 0x100fe2000001160b */
[C---:B------:R-:W-:Y:S01]  /*4b00*/  IMAD R87, R52.reuse, 0x44, RZ ;  /* 0x0000004434577824 */ /* 0x040fe200078e02ff */
[-C--:B------:R-:W-:Y:S01]  /*4b10*/  LEA.HI.X.SX32 R17, R7, R55.reuse, 0x1, P3 ;  /* 0x0000003707117211 */ /* 0x080fe200018f0eff */
[C---:B------:R-:W-:Y:S01]  /*4b20*/  IMAD R91, R52.reuse, 0x46, RZ ;  /* 0x00000046345b7824 */ /* 0x040fe200078e02ff */
[-C--:B------:R-:W-:Y:S01]  /*4b30*/  LEA.HI.X.SX32 R7, R223, R55.reuse, 0x1, P5 ;  /* 0x00000037df077211 */ /* 0x080fe200028f0eff */
[----:B------:R-:W-:Y:S01]  /*4b40*/  IMAD R81, R52, 0x23, RZ ;  /* 0x0000002334517824 */ /* 0x000fe200078e02ff */
[----:B------:R-:W-:Y:S01]  /*4b50*/  SHF.R.U32.HI R20, RZ, 0x7, R11 ;  /* 0x00000007ff147819 */ /* 0x000fe2000001160b */
[----:B------:R3:W5:Y:S01]  /*4b60*/  @P4 LDG.E.U16 R189, desc[UR22][R16.64] ;  /* 0x0000001610bd4981 */ /* 0x000762000c1e1500 */
[----:B------:R-:W-:Y:S01]  /*4b70*/  LOP3.LUT P3, RZ, R18, 0x1, RZ, 0xc0, !PT ;  /* 0x0000000112ff7812 */ /* 0x000fe2000786c0ff */
[----:B--2---:R-:W-:Y:S01]  /*4b80*/  IMAD R5, R52, 0x19, RZ ;  /* 0x0000001934057824 */ /* 0x004fe200078e02ff */
[----:B------:R-:W-:Y:S01]  /*4b90*/  LOP3.LUT P5, RZ, R20, 0x1, RZ, 0xc0, !PT ;  /* 0x0000000114ff7812 */ /* 0x000fe200078ac0ff */
[----:B------:R2:W5:Y:S01]  /*4ba0*/  @!P0 LDG.E.U16 R194, desc[UR22][R6.64] ;  /* 0x0000001606c28981 */ /* 0x000562000c1e1500 */
[-C--:B0-----:R-:W-:Y:S01]  /*4bb0*/  IADD3 R8, P0, PT, R31, R54.reuse, RZ ;  /* 0x000000361f087210 */ /* 0x081fe20007f1e0ff */
[----:B------:R-:W-:Y:S01]  /*4bc0*/  IMAD R89, R52, 0x48, RZ ;  /* 0x0000004834597824 */ /* 0x000fe200078e02ff */
[-C--:B------:R-:W-:Y:S01]  /*4bd0*/  IADD3 R18, P4, PT, R33, R54.reuse, RZ ;  /* 0x0000003621127210 */ /* 0x080fe20007f9e0ff */
[C---:B------:R-:W-:Y:S01]  /*4be0*/  VIADD R20, R10.reuse, 0xfffffff9 ;  /* 0xfffffff90a147836 */ /* 0x040fe20000000000 */
[-C--:B------:R-:W-:Y:S01]  /*4bf0*/  LEA.HI.X.SX32 R9, R19, R55.reuse, 0x1, P0 ;  /* 0x0000003713097211 */ /* 0x080fe200000f0eff */
[----:B------:R-:W-:Y:S01]  /*4c00*/  VIADD R4, R10, 0xfffffffc ;  /* 0xfffffffc0a047836 */ /* 0x000fe20000000000 */
[----:B---3--:R-:W-:Y:S01]  /*4c10*/  PRMT R17, RZ, 0x7610, R17 ;  /* 0x00007610ff117816 */ /* 0x008fe20000000011 */
[C---:B------:R-:W-:Y:S01]  /*4c20*/  IMAD R169, R52.reuse, 0x4a, RZ ;  /* 0x0000004a34a97824 */ /* 0x040fe200078e02ff */
[-C--:B------:R-:W-:Y:S01]  /*4c30*/  LEA.HI.X.SX32 R19, R5, R55.reuse, 0x1, P4 ;  /* 0x0000003705137211 */ /* 0x080fe200020f0eff */
[C---:B------:R-:W-:Y:S01]  /*4c40*/  IMAD R83, R52.reuse, 0x25, RZ ;  /* 0x0000002534537824 */ /* 0x040fe200078e02ff */
[----:B------:R-:W-:Y:S01]  /*4c50*/  PRMT R16, RZ, 0x7610, R16 ;  /* 0x00007610ff107816 */ /* 0x000fe20000000010 */
[----:B------:R-:W-:Y:S01]  /*4c60*/  IMAD R171, R52, 0x4c, RZ ;  /* 0x0000004c34ab7824 */ /* 0x000fe200078e02ff */
[----:B------:R-:W-:Y:S01]  /*4c70*/  ISETP.GE.U32.AND P4, PT, R20, 0x7fffffba, PT ;  /* 0x7fffffba1400780c */ /* 0x000fe20003f86070 */
[----:B------:R0:W5:Y:S01]  /*4c80*/  @P3 LDG.E.U16 R17, desc[UR22][R18.64] ;  /* 0x0000001612113981 */ /* 0x000162000c1e1500 */
[----:B------:R-:W-:Y:S01]  /*4c90*/  ISETP.GE.U32.AND P0, PT, R4, 0x7fffffbd, PT ;  /* 0x7fffffbd0400780c */ /* 0x000fe20003f06070 */
[C---:B------:R-:W-:Y:S01]  /*4ca0*/  IMAD R173, R52.reuse, 0x4e, RZ ;  /* 0x0000004e34ad7824 */ /* 0x040fe200078e02ff */
[-C--:B------:R-:W-:Y:S01]  /*4cb0*/  IADD3 R4, P3, PT, R229, R54.reuse, RZ ;  /* 0x00000036e5047210 */ /* 0x080fe20007f7e0ff */
[----:B------:R3:W5:Y:S01]  /*4cc0*/  @P5 LDG.E.U16 R16, desc[UR22][R8.64] ;  /* 0x0000001608105981 */ /* 0x000762000c1e1500 */
[--C-:B--2---:R-:W-:Y:S01]  /*4cd0*/  SHF.R.U32.HI R7, RZ, 0x4, R11.reuse ;  /* 0x00000004ff077819 */ /* 0x104fe2000001160b */
[C---:B------:R-:W-:Y:S01]  /*4ce0*/  IMAD R85, R52.reuse, 0x27, RZ ;  /* 0x0000002734557824 */ /* 0x040fe200078e02ff */
[----:B------:R-:W-:Y:S01]  /*4cf0*/  IADD3 R6, P5, PT, R223, R54, RZ ;  /* 0x00000036df067210 */ /* 0x000fe20007fbe0ff */
[C---:B------:R-:W-:Y:S01]  /*4d00*/  IMAD R175, R52.reuse, 0x50, RZ ;  /* 0x0000005034af7824 */ /* 0x040fe200078e02ff */
[-C--:B------:R-:W-:Y:S01]  /*4d10*/  LEA.HI.X.SX32 R5, R221, R55.reuse, 0x1, P3 ;  /* 0x00000037dd057211 */ /* 0x080fe200018f0eff */
[C---:B------:R-:W-:Y:S01]  /*4d20*/  IMAD R219, R52.reuse, 0xd, RZ ;  /* 0x0000000d34db7824 */ /* 0x040fe200078e02ff */
[----:B------:R-:W-:Y:S01]  /*4d30*/  LOP3.LUT P3, RZ, R7, 0x1, RZ, 0xc0, !PT ;  /* 0x0000000107ff7812 */ /* 0x000fe2000786c0ff */
[----:B------:R-:W-:Y:S01]  /*4d40*/  IMAD.SHL.U32 R213, R52, 0x8, RZ ;  /* 0x0000000834d57824 */ /* 0x000fe200078e00ff */
[----:B------:R-:W-:Y:S01]  /*4d50*/  SHF.R.U32.HI R20, RZ, 0x5, R11 ;  /* 0x00000005ff147819 */ /* 0x000fe2000001160b */
[----:B------:R-:W5:Y:S01]  /*4d60*/  @!P0 LDG.E.U16 R208, desc[UR22][R4.64] ;  /* 0x0000001604d08981 */ /* 0x000f62000c1e1500 */
[----:B------:R-:W-:Y:S01]  /*4d70*/  LEA.HI.X.SX32 R7, R229, R55, 0x1, P5 ;  /* 0x00000037e5077211 */ /* 0x000fe200028f0eff */
[----:B-1----:R-:W1:Y:S01]  /*4d80*/  LDCU UR4, c[0x0][0x3b0] ;  /* 0x00007600ff0477ac */ /* 0x002e620008000800 */
[----:B------:R-:W-:Y:S01]  /*4d90*/  LOP3.LUT P5, RZ, R20, 0x1, RZ, 0xc0, !PT ;  /* 0x0000000114ff7812 */ /* 0x000fe200078ac0ff */
[----:B0-----:R-:W-:-:S02]  /*4da0*/  IMAD R19, R52, 0x1a, RZ ;  /* 0x0000001a34137824 */ /* 0x001fc400078e02ff */
[----:B------:R0:W5:Y:S01]  /*4db0*/  @!P4 LDG.E.U16 R201, desc[UR22][R6.64] ;  /* 0x0000001606c9c981 */ /* 0x000162000c1e1500 */
[-C--:B------:R-:W-:Y:S02]  /*4dc0*/  IADD3 R20, P4, PT, R35, R54.reuse, RZ ;  /* 0x0000003623147210 */ /* 0x080fe40007f9e0ff */
[----:B---3--:R-:W-:Y:S01]  /*4dd0*/  IADD3 R8, P0, PT, R61, R54, RZ ;  /* 0x000000363d087210 */ /* 0x008fe20007f1e0ff */
[----:B------:R-:W-:Y:S01]  /*4de0*/  VIADD R18, R10, 0xfffffff8 ;  /* 0xfffffff80a127836 */ /* 0x000fe20000000000 */
[-C--:B------:R-:W-:Y:S02]  /*4df0*/  LEA.HI.X.SX32 R21, R21, R55.reuse, 0x1, P4 ;  /* 0x0000003715157211 */ /* 0x080fe400020f0eff */
[----:B------:R-:W-:Y:S02]  /*4e00*/  LEA.HI.X.SX32 R9, R19, R55, 0x1, P0 ;  /* 0x0000003713097211 */ /* 0x000fe400000f0eff */
[----:B------:R-:W-:Y:S01]  /*4e10*/  ISETP.GE.U32.AND P4, PT, R22, 0x7fffffb2, PT ;  /* 0x7fffffb21600780c */ /* 0x000fe20003f86070 */
[----:B------:R2:W5:Y:S01]  /*4e20*/  @P3 LDG.E.U16 R63, desc[UR22][R20.64] ;  /* 0x00000016143f3981 */ /* 0x000562000c1e1500 */
[----:B------:R-:W-:-:S02]  /*4e30*/  ISETP.GE.U32.AND P0, PT, R18, 0x7fffffb9, PT ;  /* 0x7fffffb91200780c */ /* 0x000fc40003f06070 */
[-C--:B0-----:R-:W-:Y:S01]  /*4e40*/  IADD3 R6, P3, PT, R217, R54.reuse, RZ ;  /* 0x00000036d9067210 */ /* 0x081fe20007f7e0ff */
[----:B------:R0:W5:Y:S01]  /*4e50*/  @P5 LDG.E.U16 R62, desc[UR22][R8.64] ;  /* 0x00000016083e5981 */ /* 0x000162000c1e1500 */
[--C-:B------:R-:W-:Y:S02]  /*4e60*/  SHF.R.U32.HI R5, RZ, 0x2, R11.reuse ;  /* 0x00000002ff057819 */ /* 0x100fe4000001160b */
[-C--:B------:R-:W-:Y:S02]  /*4e70*/  IADD3 R4, P5, PT, R49, R54.reuse, RZ ;  /* 0x0000003631047210 */ /* 0x080fe40007fbe0ff */
[-C--:B------:R-:W-:Y:S02]  /*4e80*/  LEA.HI.X.SX32 R7, R231, R55.reuse, 0x1, P3 ;  /* 0x00000037e7077211 */ /* 0x080fe400018f0eff */
[----:B------:R-:W-:Y:S02]  /*4e90*/  LOP3.LUT P3, RZ, R5, 0x1, RZ, 0xc0, !PT ;  /* 0x0000000105ff7812 */ /* 0x000fe4000786c0ff */
[----:B------:R-:W-:Y:S01]  /*4ea0*/  LEA.HI.X.SX32 R5, R217, R55, 0x1, P5 ;  /* 0x00000037d9057211 */ /* 0x000fe200028f0eff */
[----:B--2---:R-:W-:Y:S01]  /*4eb0*/  IMAD R21, R52, 0x1d, RZ ;  /* 0x0000001d34157824 */ /* 0x004fe200078e02ff */
[----:B------:R-:W-:Y:S01]  /*4ec0*/  SHF.R.U32.HI R18, RZ, 0x3, R11 ;  /* 0x00000003ff127819 */ /* 0x000fe2000001160b */
[----:B------:R-:W5:Y:S01]  /*4ed0*/  @!P0 LDG.E.U16 R202, desc[UR22][R6.64] ;  /* 0x0000001606ca8981 */ /* 0x000f62000c1e1500 */
[----:B0-----:R-:W-:-:S02]  /*4ee0*/  IADD3 R8, P0, PT, R59, R54, RZ ;  /* 0x000000363b087210 */ /* 0x001fc40007f1e0ff */
[----:B------:R-:W-:Y:S01]  /*4ef0*/  LOP3.LUT P5, RZ, R18, 0x1, RZ, 0xc0, !PT ;  /* 0x0000000112ff7812 */ /* 0x000fe200078ac0ff */
[----:B------:R0:W5:Y:S01]  /*4f00*/  @!P4 LDG.E.U16 R193, desc[UR22][R4.64] ;  /* 0x0000001604c1c981 */ /* 0x000162000c1e1500 */
[----:B------:R-:W-:Y:S01]  /*4f10*/  IADD3 R20, P4, PT, R37, R54, RZ ;  /* 0x0000003625147210 */ /* 0x000fe20007f9e0ff */
[C---:B------:R-:W-:Y:S01]  /*4f20*/  VIADD R18, R10.reuse, 0xfffffff6 ;  /* 0xfffffff60a127836 */ /* 0x040fe20000000000 */
[-C--:B------:R-:W-:Y:S02]  /*4f30*/  LEA.HI.X.SX32 R9, R49, R55.reuse, 0x1, P0 ;  /* 0x0000003731097211 */ /* 0x080fe400000f0eff */
[----:B------:R-:W-:Y:S01]  /*4f40*/  LEA.HI.X.SX32 R21, R21, R55, 0x1, P4 ;  /* 0x0000003715157211 */ /* 0x000fe200020f0eff */
[----:B------:R-:W-:Y:S01]  /*4f50*/  VIADD R22, R10, 0xfffffff4 ;  /* 0xfffffff40a167836 */ /* 0x000fe20000000000 */
[----:B------:R-:W-:-:S03]  /*4f60*/  ISETP.GE.U32.AND P0, PT, R18, 0x7fffffb7, PT ;  /* 0x7fffffb71200780c */ /* 0x000fc60003f06070 */
[----:B------:R-:W5:Y:S01]  /*4f70*/  @P3 LDG.E.U16 R57, desc[UR22][R20.64] ;  /* 0x0000001614393981 */ /* 0x000f62000c1e1500 */
[-C--:B0-----:R-:W-:Y:S02]  /*4f80*/  IADD3 R4, P3, PT, R47, R54.reuse, RZ ;  /* 0x000000362f047210 */ /* 0x081fe40007f7e0ff */
[----:B------:R-:W-:Y:S02]  /*4f90*/  PRMT R18, RZ, 0x7610, R18 ;  /* 0x00007610ff127816 */ /* 0x000fe40000000012 */
[----:B------:R-:W-:Y:S01]  /*4fa0*/  ISETP.GE.U32.AND P4, PT, R22, 0x7fffffb5, PT ;  /* 0x7fffffb51600780c */ /* 0x000fe20003f86070 */
[C---:B------:R-:W-:Y:S01]  /*4fb0*/  VIADD R7, R10.reuse, 0xfffffff2 ;  /* 0xfffffff20a077836 */ /* 0x040fe20000000000 */
[----:B------:R-:W-:Y:S01]  /*4fc0*/  IADD3 R6, P6, PT, R3, R54, RZ ;  /* 0x0000003603067210 */ /* 0x000fe20007fde0ff */
[----:B------:R-:W-:Y:S01]  /*4fd0*/  VIADD R3, R10, 0xffffffcc ;  /* 0xffffffcc0a037836 */ /* 0x000fe20000000000 */
[----:B------:R-:W-:Y:S01]  /*4fe0*/  LEA.HI.X.SX32 R5, R211, R55, 0x1, P3 ;  /* 0x00000037d3057211 */ /* 0x000fe200018f0eff */
[----:B------:R0:W5:Y:S01]  /*4ff0*/  @P5 LDG.E.U16 R18, desc[UR22][R8.64] ;  /* 0x0000001608125981 */ /* 0x000162000c1e1500 */
[----:B------:R-:W-:-:S02]  /*5000*/  ISETP.GE.U32.AND P5, PT, R7, 0x7fffffb3, PT ;  /* 0x7fffffb30700780c */ /* 0x000fc40003fa6070 */
[----:B------:R-:W-:Y:S01]  /*5010*/  LEA.HI.X.SX32 R7, R24, R55, 0x1, P6 ;  /* 0x0000003718077211 */ /* 0x000fe200030f0eff */
[----:B------:R2:W5:Y:S01]  /*5020*/  @!P0 LDG.E.U16 R198, desc[UR22][R4.64] ;  /* 0x0000001604c68981 */ /* 0x000562000c1e1500 */
[----:B------:R-:W-:Y:S01]  /*5030*/  ISETP.GE.U32.AND P0, PT, R3, 0x7fffff8d, PT ;  /* 0x7fffff8d0300780c */ /* 0x000fe20003f06070 */
[C---:B------:R-:W-:Y:S02]  /*5040*/  VIADD R3, R10.reuse, 0xffffffcd ;  /* 0xffffffcd0a037836 */ /* 0x040fe40000000000 */
[C---:B------:R-:W-:Y:S01]  /*5050*/  VIADD R22, R10.reuse, 0xfffffff7 ;  /* 0xfffffff70a167836 */ /* 0x040fe20000000000 */
[----:B------:R3:W5:Y:S01]  /*5060*/  @!P4 LDG.E.U16 R197, desc[UR22][R6.64] ;  /* 0x0000001606c5c981 */ /* 0x000762000c1e1500 */
[C---:B0-----:R-:W-:Y:S01]  /*5070*/  VIADD R8, R10.reuse, 0xffffffce ;  /* 0xffffffce0a087836 */ /* 0x041fe20000000000 */
[----:B------:R-:W-:Y:S01]  /*5080*/  ISETP.GE.U32.AND P4, PT, R3, 0x7fffff8e, PT ;  /* 0x7fffff8e0300780c */ /* 0x000fe20003f86070 */
[----:B------:R-:W-:Y:S01]  /*5090*/  VIADD R3, R10, 0xffffffcf ;  /* 0xffffffcf0a037836 */ /* 0x000fe20000000000 */
[----:B------:R-:W-:-:S02]  /*50a0*/  SEL R9, RZ, 0x1, P0 ;  /* 0x00000001ff097807 */ /* 0x000fc40000000000 */
[----:B------:R-:W-:Y:S01]  /*50b0*/  ISETP.GE.U32.AND P0, PT, R8, 0x7fffff8f, PT ;  /* 0x7fffff8f0800780c */ /* 0x000fe20003f06070 */
[----:B------:R-:W-:Y:S01]  /*50c0*/  VIADD R8, R10, 0xffffffc8 ;  /* 0xffffffc80a087836 */ /* 0x000fe20000000000 */
[----:B------:R-:W-:Y:S02]  /*50d0*/  ISETP.GE.U32.AND P3, PT, R22, 0x7fffffb8, PT ;  /* 0x7fffffb81600780c */ /* 0x000fe40003f66070 */
[----:B------:R-:W-:Y:S02]  /*50e0*/  SEL R22, RZ, 0x1fffe, P4 ;  /* 0x0001fffeff167807 */ /* 0x000fe40002000000 */
[----:B------:R-:W-:Y:S01]  /*50f0*/  ISETP.GE.U32.AND P4, PT, R3, 0x7fffff90, PT ;  /* 0x7fffff900300780c */ /* 0x000fe20003f86070 */
[C---:B------:R-:W-:Y:S01]  /*5100*/  VIADD R3, R10.reuse, 0xffffffc9 ;  /* 0xffffffc90a037836 */ /* 0x040fe20000000000 */
[----:B------:R-:W-:Y:S01]  /*5110*/  SEL R56, RZ, 0x4, P0 ;  /* 0x00000004ff387807 */ /* 0x000fe20000000000 */
[----:B--2---:R-:W-:Y:S01]  /*5120*/  VIADD R4, R10, 0xffffffca ;  /* 0xffffffca0a047836 */ /* 0x004fe20000000000 */
[----:B------:R-:W-:Y:S01]  /*5130*/  ISETP.GE.U32.AND P0, PT, R8, 0x7fffff89, PT ;  /* 0x7fffff890800780c */ /* 0x000fe20003f06070 */
[----:B------:R-:W-:Y:S01]  /*5140*/  VIADD R5, R10, 0xffffffcb ;  /* 0xffffffcb0a057836 */ /* 0x000fe20000000000 */
[----:B------:R-:W-:-:S02]  /*5150*/  SEL R77, RZ, 0x7fff8, P4 ;  /* 0x0007fff8ff4d7807 */ /* 0x000fc40002000000 */
[----:B------:R-:W-:Y:S01]  /*5160*/  ISETP.GE.U32.AND P4, PT, R3, 0x7fffff8a, PT ;  /* 0x7fffff8a0300780c */ /* 0x000fe20003f86070 */
[----:B---3--:R-:W-:Y:S01]  /*5170*/  VIADD R6, R10, 0xffffffc4 ;  /* 0xffffffc40a067836 */ /* 0x008fe20000000000 */
[----:B------:R-:W-:Y:S02]  /*5180*/  SEL R3, RZ, 0x1, P0 ;  /* 0x00000001ff037807 */ /* 0x000fe40000000000 */
[----:B------:R-:W-:Y:S02]  /*5190*/  ISETP.GE.U32.AND P0, PT, R4, 0x7fffff8b, PT ;  /* 0x7fffff8b0400780c */ /* 0x000fe40003f06070 */
[----:B------:R-:W-:Y:S02]  /*51a0*/  SEL R4, RZ, 0x1fffe, P4 ;  /* 0x0001fffeff047807 */ /* 0x000fe40002000000 */
[----:B------:R-:W-:Y:S01]  /*51b0*/  ISETP.GE.U32.AND P4, PT, R5, 0x7fffff8c, PT ;  /* 0x7fffff8c0500780c */ /* 0x000fe20003f86070 */
[----:B------:R-:W-:Y:S01]  /*51c0*/  VIADD R5, R10, 0xffffffc5 ;  /* 0xffffffc50a057836 */ /* 0x000fe20000000000 */
[----:B------:R-:W-:-:S02]  /*51d0*/  SEL R75, RZ, 0x4, P0 ;  /* 0x00000004ff4b7807 */ /* 0x000fc40000000000 */
[----:B------:R-:W-:Y:S01]  /*51e0*/  ISETP.GE.U32.AND P0, PT, R6, 0x7fffff85, PT ;  /* 0x7fffff850600780c */ /* 0x000fe20003f06070 */
[C---:B------:R-:W-:Y:S01]  /*51f0*/  VIADD R6, R10.reuse, 0xffffffc6 ;  /* 0xffffffc60a067836 */ /* 0x040fe20000000000 */
[----:B------:R-:W-:Y:S01]  /*5200*/  STL [R1+0x38], R227 ;  /* 0x000038e301007387 */ /* 0x000fe20000100800 */
[----:B------:R-:W-:Y:S02]  /*5210*/  SEL R40, RZ, 0x7fff8, P4 ;  /* 0x0007fff8ff287807 */ /* 0x000fe40002000000 */
[----:B------:R-:W-:Y:S01]  /*5220*/  ISETP.GE.U32.AND P4, PT, R5, 0x7fffff86, PT ;  /* 0x7fffff860500780c */ /* 0x000fe20003f86070 */
[----:B------:R-:W-:Y:S01]  /*5230*/  STL [R1+0x8], R223 ;  /* 0x000008df01007387 */ /* 0x000fe20000100800 */
[----:B------:R-:W-:Y:S01]  /*5240*/  SEL R5, RZ, 0x1, P0 ;  /* 0x00000001ff057807 */ /* 0x000fe20000000000 */
[----:B------:R-:W-:Y:S02]  /*5250*/  VIADD R7, R10, 0xffffffc7 ;  /* 0xffffffc70a077836 */ /* 0x000fe40000000000 */
[----:B------:R-:W-:Y:S01]  /*5260*/  STL [R1+0x10], R229 ;  /* 0x000010e501007387 */ /* 0x000fe20000100800 */
[----:B------:R-:W-:Y:S01]  /*5270*/  ISETP.GE.U32.AND P0, PT, R6, 0x7fffff87, PT ;  /* 0x7fffff870600780c */ /* 0x000fe20003f06070 */
[----:B------:R-:W-:-:S02]  /*5280*/  VIADD R6, R10, 0xffffffc1 ;  /* 0xffffffc10a067836 */ /* 0x000fc40000000000 */
[----:B------:R-:W-:Y:S04]  /*5290*/  STL [R1+0x40], R221 ;  /* 0x000040dd01007387 */ /* 0x000fe80000100800 */
[----:B------:R-:W-:Y:S04]  /*52a0*/  STL [R1+0x4], R217 ;  /* 0x000004d901007387 */ /* 0x000fe80000100800 */
[----:B------:R-:W-:Y:S04]  /*52b0*/  STL [R1+0x34], R231 ;  /* 0x000034e701007387 */ /* 0x000fe80000100800 */
[----:B------:R-:W-:Y:S01]  /*52c0*/  STL [R1+0x2c], R211 ;  /* 0x00002cd301007387 */ /* 0x000fe20000100800 */
[----:B------:R-:W-:-:S03]  /*52d0*/  ISETP.GE.U32.AND P6, PT, R6, 0x7fffff82, PT ;  /* 0x7fffff820600780c */ /* 0x000fc60003fc6070 */
[----:B------:R0:W-:Y:S01]  /*52e0*/  STL [R1+0x28], R24 ;  /* 0x0000281801007387 */ /* 0x0001e20000100800 */
[C---:B------:R-:W-:Y:S01]  /*52f0*/  VIADD R6, R10.reuse, 0xffffffc3 ;  /* 0xffffffc30a067836 */ /* 0x040fe20000000000 */
[----:B------:R-:W-:Y:S02]  /*5300*/  SEL R73, RZ, 0x4, P0 ;  /* 0x00000004ff497807 */ /* 0x000fe40000000000 */
[----:B0-----:R-:W-:Y:S02]  /*5310*/  SEL R24, RZ, 0x1fffe, P4 ;  /* 0x0001fffeff187807 */ /* 0x001fe40002000000 */
[----:B------:R-:W-:Y:S01]  /*5320*/  ISETP.GE.U32.AND P4, PT, R7, 0x7fffff88, PT ;  /* 0x7fffff880700780c */ /* 0x000fe20003f86070 */
[----:B------:R-:W-:-:S03]  /*5330*/  VIADD R7, R10, 0xffffffc2 ;  /* 0xffffffc20a077836 */ /* 0x000fc60000000000 */
[----:B------:R-:W-:Y:S02]  /*5340*/  SEL R34, RZ, 0x7fff8, P4 ;  /* 0x0007fff8ff227807 */ /* 0x000fe40002000000 */
[----:B------:R-:W-:Y:S01]  /*5350*/  ISETP.GE.U32.AND P0, PT, R7, 0x7fffff83, PT ;  /* 0x7fffff830700780c */ /* 0x000fe20003f06070 */
[----:B------:R-:W-:Y:S01]  /*5360*/  VIADD R7, R10, 0xffffffdc ;  /* 0xffffffdc0a077836 */ /* 0x000fe20000000000 */
[----:B------:R-:W-:Y:S01]  /*5370*/  ISETP.GE.U32.AND P4, PT, R6, 0x7fffff84, PT ;  /* 0x7fffff840600780c */ /* 0x000fe20003f86070 */
[C---:B------:R-:W-:Y:S01]  /*5380*/  VIADD R6, R10.reuse, 0xffffffdd ;  /* 0xffffffdd0a067836 */ /* 0x040fe20000000000 */
[----:B------:R-:W-:Y:S02]  /*5390*/  SEL R71, RZ, 0x4, P0 ;  /* 0x00000004ff477807 */ /* 0x000fe40000000000 */
[----:B------:R-:W-:Y:S01]  /*53a0*/  ISETP.GE.U32.AND P0, PT, R7, 0x7fffff9d, PT ;  /* 0x7fffff9d0700780c */ /* 0x000fe20003f06070 */
[----:B------:R-:W-:Y:S01]  /*53b0*/  VIADD R7, R10, 0xffffffde ;  /* 0xffffffde0a077836 */ /* 0x000fe20000000000 */
[----:B------:R-:W-:-:S02]  /*53c0*/  SEL R32, RZ, 0x7fff8, P4 ;  /* 0x0007fff8ff207807 */ /* 0x000fc40002000000 */
[----:B------:R-:W-:Y:S01]  /*53d0*/  ISETP.GE.U32.AND P4, PT, R6, 0x7fffff9e, PT ;  /* 0x7fffff9e0600780c */ /* 0x000fe20003f86070 */
[C---:B------:R-:W-:Y:S01]  /*53e0*/  VIADD R6, R10.reuse, 0xffffffdf ;  /* 0xffffffdf0a067836 */ /* 0x040fe20000000000 */
[----:B------:R-:W-:Y:S02]  /*53f0*/  SEL R42, RZ, 0x1, P0 ;  /* 0x00000001ff2a7807 */ /* 0x000fe40000000000 */
[----:B------:R-:W-:Y:S01]  /*5400*/  ISETP.GE.U32.AND P0, PT, R7, 0x7fffff9f, PT ;  /* 0x7fffff9f0700780c */ /* 0x000fe20003f06070 */
[----:B------:R-:W-:Y:S01]  /*5410*/  VIADD R7, R10, 0xffffffd8 ;  /* 0xffffffd80a077836 */ /* 0x000fe20000000000 */
[----:B------:R-:W-:Y:S02]  /*5420*/  SEL R161, RZ, 0x1fffe, P4 ;  /* 0x0001fffeffa17807 */ /* 0x000fe40002000000 */
[----:B------:R-:W-:Y:S01]  /*5430*/  ISETP.GE.U32.AND P4, PT, R6, 0x7fffffa0, PT ;  /* 0x7fffffa00600780c */ /* 0x000fe20003f86070 */
[----:B------:R-:W-:Y:S01]  /*5440*/  VIADD R6, R10, 0xffffffd9 ;  /* 0xffffffd90a067836 */ /* 0x000fe20000000000 */
[----:B------:R-:W-:-:S02]  /*5450*/  SEL R20, RZ, 0x4, P0 ;  /* 0x00000004ff147807 */ /* 0x000fc40000000000 */
[----:B------:R-:W-:Y:S01]  /*5460*/  ISETP.GE.U32.AND P0, PT, R7, 0x7fffff99, PT ;  /* 0x7fffff990700780c */ /* 0x000fe20003f06070 */
[----:B------:R-:W-:Y:S01]  /*5470*/  VIADD R7, R10, 0xffffffda ;  /* 0xffffffda0a077836 */ /* 0x000fe20000000000 */
[----:B------:R-:W-:Y:S02]  /*5480*/  SEL R69, RZ, 0x7fff8, P4 ;  /* 0x0007fff8ff457807 */ /* 0x000fe40002000000 */
        /* <DEDUP_REMOVED lines=8> */
[----:B------:R-:W-:Y:S01]  /*5510*/  SEL R8, RZ, 0x4, P0 ;  /* 0x00000004ff087807 */ /* 0x000fe20000000000 */
[C---:B------:R-:W-:Y:S01]  /*5520*/  VIADD R21, R10.reuse, 0xffffffd6 ;  /* 0xffffffd60a157836 */ /* 0x040fe20000000000 */
[----:B------:R-:W-:Y:S01]  /*5530*/  ISETP.GE.U32.AND P0, PT, R7, 0x7fffff95, PT ;  /* 0x7fffff950700780c */ /* 0x000fe20003f06070 */
[----:B------:R-:W-:Y:S01]  /*5540*/  VIADD R7, R10, 0xffffffd7 ;  /* 0xffffffd70a077836 */ /* 0x000fe20000000000 */
[----:B------:R-:W-:Y:S02]  /*5550*/  SEL R67, RZ, 0x7fff8, P4 ;  /* 0x0007fff8ff437807 */ /* 0x000fe40002000000 */
[----:B------:R-:W-:Y:S01]  /*5560*/  ISETP.GE.U32.AND P4, PT, R6, 0x7fffff96, PT ;  /* 0x7fffff960600780c */ /* 0x000fe20003f86070 */
[----:B------:R-:W-:Y:S01]  /*5570*/  VIADD R6, R10, 0xffffffd0 ;  /* 0xffffffd00a067836 */ /* 0x000fe20000000000 */
[----:B------:R-:W-:-:S02]  /*5580*/  SEL R66, RZ, 0x1, P0 ;  /* 0x00000001ff427807 */ /* 0x000fc40000000000 */
[----:B------:R-:W-:Y:S02]  /*5590*/  ISETP.GE.U32.AND P0, PT, R21, 0x7fffff97, PT ;  /* 0x7fffff971500780c */ /* 0x000fe40003f06070 */
[----:B------:R-:W-:Y:S02]  /*55a0*/  SEL R165, RZ, 0x1fffe, P4 ;  /* 0x0001fffeffa57807 */ /* 0x000fe40002000000 */
[----:B------:R-:W-:Y:S01]  /*55b0*/  ISETP.GE.U32.AND P4, PT, R7, 0x7fffff98, PT ;  /* 0x7fffff980700780c */ /* 0x000fe20003f86070 */
[----:B------:R-:W-:Y:S01]  /*55c0*/  VIADD R7, R10, 0xffffffd1 ;  /* 0xffffffd10a077836 */ /* 0x000fe20000000000 */
[----:B------:R-:W-:Y:S02]  /*55d0*/  SEL R21, RZ, 0x4, P0 ;  /* 0x00000004ff157807 */ /* 0x000fe40000000000 */
[----:B------:R-:W-:Y:S02]  /*55e0*/  ISETP.GE.U32.AND P0, PT, R6, 0x7fffff91, PT ;  /* 0x7fffff910600780c */ /* 0x000fe40003f06070 */
[----:B------:R-:W-:-:S02]  /*55f0*/  SEL R6, RZ, 0x7fff8, P4 ;  /* 0x0007fff8ff067807 */ /* 0x000fc40002000000 */
[----:B------:R-:W-:Y:S01]  /*5600*/  ISETP.GE.U32.AND P4, PT, R7, 0x7fffff92, PT ;  /* 0x7fffff920700780c */ /* 0x000fe20003f86070 */
[----:B------:R-:W-:Y:S01]  /*5610*/  VIADD R7, R10, 0xffffffd3 ;  /* 0xffffffd30a077836 */ /* 0x000fe20000000000 */
[----:B------:R-:W-:Y:S01]  /*5620*/  SEL R68, RZ, 0x1, P0 ;  /* 0x00000001ff447807 */ /* 0x000fe20000000000 */
[----:B------:R-:W-:Y:S01]  /*5630*/  IMAD.IADD R60, R5, 0x1, R24 ;  /* 0x00000001053c7824 */ /* 0x000fe200078e0218 */
[----:B------:R-:W-:Y:S01]  /*5640*/  SEL R167, RZ, 0x1fffe, P4 ;  /* 0x0001fffeffa77807 */ /* 0x000fe20002000000 */
[C---:B------:R-:W-:Y:S01]  /*5650*/  IMAD R5, R52.reuse, 0x3c, RZ ;  /* 0x0000003c34057824 */ /* 0x040fe200078e02ff */
[----:B------:R-:W-:Y:S01]  /*5660*/  ISETP.GE.U32.AND P4, PT, R7, 0x7fffff94, PT ;  /* 0x7fffff940700780c */ /* 0x000fe20003f86070 */
[----:B------:R-:W-:Y:S01]  /*5670*/  IMAD R7, R52, 0x3e, RZ ;  /* 0x0000003e34077824 */ /* 0x000fe200078e02ff */
[----:B------:R-:W-:Y:S01]  /*5680*/  ISETP.GE.U32.AND P0, PT, R26, 0x7fffff93, PT ;  /* 0x7fffff931a00780c */ /* 0x000fe20003f06070 */
[----:B------:R-:W-:Y:S01]  /*5690*/  IMAD.IADD R30, R9, 0x1, R22 ;  /* 0x00000001091e7824 */ /* 0x000fe200078e0216 */
[----:B------:R-:W-:Y:S01]  /*56a0*/  SEL R9, RZ, 0x7fff8, P4 ;  /* 0x0007fff8ff097807 */ /* 0x000fe20002000000 */
[----:B------:R-:W-:Y:S01]  /*56b0*/  IMAD.IADD R58, R3, 0x1, R4 ;  /* 0x00000001033a7824 */ /* 0x000fe200078e0204 */
[----:B------:R-:W-:Y:S01]  /*56c0*/  SEL R4, RZ, 0x4, P0 ;  /* 0x00000004ff047807 */ /* 0x000fe20000000000 */
[----:B------:R-:W-:Y:S01]  /*56d0*/  IMAD R47, R52, 0x1f, RZ ;  /* 0x0000001f342f7824 */ /* 0x000fe200078e02ff */
[----:B------:R-:W-:-:S02]  /*56e0*/  IADD3 R50, P0, PT, R5, R54, RZ ;  /* 0x0000003605327210 */ /* 0x000fc40007f1e0ff */
[-C--:B------:R-:W-:Y:S01]  /*56f0*/  IADD3 R94, P4, PT, R7, R54.reuse, RZ ;  /* 0x00000036075e7210 */ /* 0x080fe20007f9e0ff */
[C---:B------:R-:W-:Y:S01]  /*5700*/  IMAD.SHL.U32 R49, R52.reuse, 0x20, RZ ;  /* 0x0000002034317824 */ /* 0x040fe200078e00ff */
[-C--:B------:R-:W-:Y:S02]  /*5710*/  LEA.HI.X.SX32 R51, R23, R55.reuse, 0x1, P0 ;  /* 0x0000003717337211 */ /* 0x080fe400000f0eff */
[-C--:B------:R-:W-:Y:S02]  /*5720*/  LEA.HI.X.SX32 R95, R47, R55.reuse, 0x1, P4 ;  /* 0x000000372f5f7211 */ /* 0x080fe400020f0eff */
[-C--:B------:R-:W-:Y:S02]  /*5730*/  LEA R22, P0, R52, R54.reuse, 0x6 ;  /* 0x0000003634167211 */ /* 0x080fe400078030ff */
[----:B------:R-:W-:Y:S02]  /*5740*/  IADD3 R92, P4, PT, R93, R54, RZ ;  /* 0x000000365d5c7210 */ /* 0x000fe40007f9e0ff */
[----:B------:R-:W-:-:S02]  /*5750*/  LEA.HI.X.SX32 R23, R49, R55, 0x1, P0 ;  /* 0x0000003731177211 */ /* 0x000fc400000f0eff */
[-C--:B------:R-:W-:Y:S02]  /*5760*/  LEA.HI.X.SX32 R93, R79, R55.reuse, 0x1, P4 ;  /* 0x000000374f5d7211 */ /* 0x080fe400020f0eff */
[-C--:B------:R-:W-:Y:S02]  /*5770*/  IADD3 R48, P0, PT, R87, R54.reuse, RZ ;  /* 0x0000003657307210 */ /* 0x080fe40007f1e0ff */
[-C--:B------:R-:W-:Y:S02]  /*5780*/  IADD3 R90, P4, PT, R91, R54.reuse, RZ ;  /* 0x000000365b5a7210 */ /* 0x080fe40007f9e0ff */
[-C--:B------:R-:W-:Y:S02]  /*5790*/  LEA.HI.X.SX32 R49, R25, R55.reuse, 0x1, P0 ;  /* 0x0000003719317211 */ /* 0x080fe400000f0eff */
[----:B------:R-:W-:Y:S02]  /*57a0*/  LEA.HI.X.SX32 R91, R81, R55, 0x1, P4 ;  /* 0x00000037515b7211 */ /* 0x000fe400020f0eff */
[----:B------:R-:W-:-:S02]  /*57b0*/  IADD3 R24, P0, PT, R89, R54, RZ ;  /* 0x0000003659187210 */ /* 0x000fc40007f1e0ff */
[-C--:B------:R-:W-:Y:S01]  /*57c0*/  IADD3 R88, P4, PT, R169, R54.reuse, RZ ;  /* 0x00000036a9587210 */ /* 0x080fe20007f9e0ff */
[C---:B------:R-:W-:Y:S01]  /*57d0*/  IMAD R81, R52.reuse, 0x52, RZ ;  /* 0x0000005234517824 */ /* 0x040fe200078e02ff */
[-C--:B------:R-:W-:Y:S02]  /*57e0*/  LEA.HI.X.SX32 R25, R41, R55.reuse, 0x1, P0 ;  /* 0x0000003729197211 */ /* 0x080fe400000f0eff */
[-C--:B------:R-:W-:Y:S02]  /*57f0*/  LEA.HI.X.SX32 R89, R83, R55.reuse, 0x1, P4 ;  /* 0x0000003753597211 */ /* 0x080fe400020f0eff */
[-C--:B------:R-:W-:Y:S02]  /*5800*/  IADD3 R46, P0, PT, R171, R54.reuse, RZ ;  /* 0x00000036ab2e7210 */ /* 0x080fe40007f1e0ff */
[-C--:B------:R-:W-:Y:S01]  /*5810*/  IADD3 R86, P4, PT, R173, R54.reuse, RZ ;  /* 0x00000036ad567210 */ /* 0x080fe20007f9e0ff */
[----:B------:R-:W-:Y:S01]  /*5820*/  IMAD R79, R52, 0x29, RZ ;  /* 0x00000029344f7824 */ /* 0x000fe200078e02ff */
[-C--:B------:R-:W-:Y:S01]  /*5830*/  LEA.HI.X.SX32 R47, R29, R55.reuse, 0x1, P0 ;  /* 0x000000371d2f7211 */ /* 0x080fe200000f0eff */
[----:B------:R-:W-:Y:S01]  /*5840*/  VIADD R3, R10, 0xffffffc0 ;  /* 0xffffffc00a037836 */ /* 0x000fe20000000000 */
[----:B------:R-:W-:Y:S01]  /*5850*/  LEA.HI.X.SX32 R87, R85, R55, 0x1, P4 ;  /* 0x0000003755577211 */ /* 0x000fe200020f0eff */
[----:B------:R-:W-:Y:S01]  /*5860*/  IMAD R41, R52, 0x54, RZ ;  /* 0x0000005434297824 */ /* 0x000fe200078e02ff */
[----:B------:R-:W-:-:S02]  /*5870*/  IADD3 R26, P0, PT, R175, R54, RZ ;  /* 0x00000036af1a7210 */ /* 0x000fc40007f1e0ff */
[-C--:B------:R-:W-:Y:S01]  /*5880*/  IADD3 R84, P4, PT, R81, R54.reuse, RZ ;  /* 0x0000003651547210 */ /* 0x080fe20007f9e0ff */
[C---:B------:R-:W-:Y:S01]  /*5890*/  IMAD R83, R52.reuse, 0x56, RZ ;  /* 0x0000005634537824 */ /* 0x040fe200078e02ff */
[-C--:B------:R-:W-:Y:S02]  /*58a0*/  LEA.HI.X.SX32 R27, R27, R55.reuse, 0x1, P0 ;  /* 0x000000371b1b7211 */ /* 0x080fe400000f0eff */
[----:B------:R-:W-:Y:S02]  /*58b0*/  LEA.HI.X.SX32 R85, R79, R55, 0x1, P4 ;  /* 0x000000374f557211 */ /* 0x000fe400020f0eff */
[----:B------:R-:W-:Y:S02]  /*58c0*/  ISETP.GE.U32.AND P0, PT, R3, 0x7fffff81, PT ;  /* 0x7fffff810300780c */ /* 0x000fe40003f06070 */
[----:B------:R-:W-:Y:S01]  /*58d0*/  IADD3 R44, P4, PT, R41, R54, RZ ;  /* 0x00000036292c7210 */ /* 0x000fe20007f9e0ff */
[C---:B------:R-:W-:Y:S01]  /*58e0*/  IMAD R29, R52.reuse, 0x2b, RZ ;  /* 0x0000002b341d7824 */ /* 0x040fe200078e02ff */
[----:B------:R-:W-:Y:S01]  /*58f0*/  SEL R97, RZ, 0x1fffe, P6 ;  /* 0x0001fffeff617807 */ /* 0x000fe20003000000 */
[----:B------:R-:W-:Y:S01]  /*5900*/  IMAD R41, R52, 0x58, RZ ;  /* 0x0000005834297824 */ /* 0x000fe200078e02ff */
[----:B------:R-:W-:-:S02]  /*5910*/  SEL R28, RZ, 0x1, P0 ;  /* 0x00000001ff1c7807 */ /* 0x000fc40000000000 */
[-C--:B------:R-:W-:Y:S02]  /*5920*/  LEA.HI.X.SX32 R45, R45, R55.reuse, 0x1, P4 ;  /* 0x000000372d2d7211 */ /* 0x080fe400020f0eff */
[-C--:B------:R-:W-:Y:S01]  /*5930*/  IADD3 R82, P4, PT, R83, R54.reuse, RZ ;  /* 0x0000003653527210 */ /* 0x080fe20007f9e0ff */
[----:B------:R-:W-:Y:S02]  /*5940*/  IMAD.IADD R97, R28, 0x1, R97 ;  /* 0x000000011c617824 */ /* 0x000fe400078e0261 */
[C---:B------:R-:W-:Y:S01]  /*5950*/  IMAD R81, R52.reuse, 0x5a, RZ ;  /* 0x0000005a34517824 */ /* 0x040fe200078e02ff */
[-C--:B------:R-:W-:Y:S02]  /*5960*/  LEA.HI.X.SX32 R83, R29, R55.reuse, 0x1, P4 ;  /* 0x000000371d537211 */ /* 0x080fe400020f0eff */
[----:B------:R-:W-:Y:S01]  /*5970*/  IADD3 R28, P4, PT, R41, R54, RZ ;  /* 0x00000036291c7210 */ /* 0x000fe20007f9e0ff */
[C---:B------:R-:W-:Y:S02]  /*5980*/  IMAD R41, R52.reuse, 0x2d, RZ ;  /* 0x0000002d34297824 */ /* 0x040fe400078e02ff */
[----:B------:R-:W-:Y:S01]  /*5990*/  IMAD R79, R52, 0x5c, RZ ;  /* 0x0000005c344f7824 */ /* 0x000fe200078e02ff */
[----:B------:R-:W-:-:S02]  /*59a0*/  LEA.HI.X.SX32 R29, R65, R55, 0x1, P4 ;  /* 0x00000037411d7211 */ /* 0x000fc400020f0eff */
[-C--:B------:R-:W-:Y:S01]  /*59b0*/  IADD3 R80, P4, PT, R81, R54.reuse, RZ ;  /* 0x0000003651507210 */ /* 0x080fe20007f9e0ff */
[----:B------:R-:W-:Y:S02]  /*59c0*/  IMAD.IADD R161, R42, 0x1, R161 ;  /* 0x000000012aa17824 */ /* 0x000fe400078e02a1 */
[----:B------:R-:W-:Y:S01]  /*59d0*/  IMAD R65, R52, 0x5e, RZ ;  /* 0x0000005e34417824 */ /* 0x000fe200078e02ff */
[-C--:B------:R-:W-:Y:S02]  /*59e0*/  LEA.HI.X.SX32 R81, R41, R55.reuse, 0x1, P4 ;  /* 0x0000003729517211 */ /* 0x080fe400020f0eff */
[-C--:B------:R-:W-:Y:S01]  /*59f0*/  IADD3 R42, P4, PT, R79, R54.reuse, RZ ;  /* 0x000000364f2a7210 */ /* 0x080fe20007f9e0ff */
[----:B------:R-:W-:Y:S01]  /*5a00*/  IMAD.IADD R64, R64, 0x1, R163 ;  /* 0x0000000140407824 */ /* 0x000fe200078e02a3 */
[----:B------:R-:W-:Y:S01]  /*5a10*/  LOP3.LUT R30, R30, 0x3, RZ, 0xc0, !PT ;  /* 0x000000031e1e7812 */ /* 0x000fe200078ec0ff */
[C---:B------:R-:W-:Y:S01]  /*5a20*/  IMAD R41, R52.reuse, 0x2f, RZ ;  /* 0x0000002f34297824 */ /* 0x040fe200078e02ff */
[----:B------:R-:W-:Y:S01]  /*5a30*/  LEA.HI.X.SX32 R43, R43, R55, 0x1, P4 ;  /* 0x000000372b2b7211 */ /* 0x000fe200020f0eff */
[----:B------:R-:W-:Y:S01]  /*5a40*/  IMAD R163, R52, 0x60, RZ ;  /* 0x0000006034a37824 */ /* 0x000fe200078e02ff */
[----:B------:R-:W-:-:S02]  /*5a50*/  IADD3 R78, P4, PT, R65, R54, RZ ;  /* 0x00000036414e7210 */ /* 0x000fc40007f9e0ff */
[----:B------:R-:W-:Y:S01]  /*5a60*/  IADD3 R56, PT, PT, R30, R77, R56 ;  /* 0x0000004d1e387210 */ /* 0x000fe20007ffe038 */
[C---:B------:R-:W-:Y:S01]  /*5a70*/  IMAD R77, R52.reuse, 0x62, RZ ;  /* 0x00000062344d7824 */ /* 0x040fe200078e02ff */
[-C--:B------:R-:W-:Y:S02]  /*5a80*/  LEA.HI.X.SX32 R79, R41, R55.reuse, 0x1, P4 ;  /* 0x00000037294f7211 */ /* 0x080fe400020f0eff */
[-C--:B------:R-:W-:Y:S01]  /*5a90*/  IADD3 R30, P4, PT, R163, R54.reuse, RZ ;  /* 0x00000036a31e7210 */ /* 0x080fe20007f9e0ff */
[----:B------:R-:W-:Y:S01]  /*5aa0*/  IMAD R65, R52, 0x31, RZ ;  /* 0x0000003134417824 */ /* 0x000fe200078e02ff */
[----:B------:R-:W-:Y:S01]  /*5ab0*/  LOP3.LUT R58, R58, 0x3, RZ, 0xc0, !PT ;  /* 0x000000033a3a7812 */ /* 0x000fe200078ec0ff */
[----:B------:R-:W-:Y:S01]  /*5ac0*/  IMAD R41, R52, 0x64, RZ ;  /* 0x0000006434297824 */ /* 0x000fe200078e02ff */
[----:B------:R-:W-:Y:S02]  /*5ad0*/  LEA.HI.X.SX32 R31, R31, R55, 0x1, P4 ;  /* 0x000000371f1f7211 */ /* 0x000fe400020f0eff */
[----:B------:R-:W-:-:S02]  /*5ae0*/  IADD3 R76, P4, PT, R77, R54, RZ ;  /* 0x000000364d4c7210 */ /* 0x000fc40007f9e0ff */
[----:B------:R-:W-:Y:S01]  /*5af0*/  IADD3 R96, PT, PT, R58, R40, R75 ;  /* 0x000000283a607210 */ /* 0x000fe20007ffe04b */
[----:B------:R-:W-:Y:S01]  /*5b00*/  IMAD R75, R52, 0x66, RZ ;  /* 0x00000066344b7824 */ /* 0x000fe200078e02ff */
[-C--:B------:R-:W-:Y:S02]  /*5b10*/  LEA.HI.X.SX32 R77, R65, R55.reuse, 0x1, P4 ;  /* 0x00000037414d7211 */ /* 0x080fe400020f0eff */
[----:B------:R-:W-:Y:S02]  /*5b20*/  LOP3.LUT R60, R60, 0x3, RZ, 0xc0, !PT ;  /* 0x000000033c3c7812 */ /* 0x000fe400078ec0ff */
[----:B------:R-:W-:Y:S01]  /*5b30*/  IADD3 R40, P4, PT, R41, R54, RZ ;  /* 0x0000003629287210 */ /* 0x000fe20007f9e0ff */
[----:B------:R-:W-:Y:S01]  /*5b40*/  IMAD R65, R52, 0x33, RZ ;  /* 0x0000003334417824 */ /* 0x000fe200078e02ff */
[----:B------:R-:W-:Y:S01]  /*5b50*/  IADD3 R60, PT, PT, R60, R34, R73 ;  /* 0x000000223c3c7210 */ /* 0x000fe20007ffe049 */
[----:B------:R-:W-:Y:S01]  /*5b60*/  IMAD R73, R52, 0x68, RZ ;  /* 0x0000006834497824 */ /* 0x000fe200078e02ff */
[----:B------:R-:W-:-:S02]  /*5b70*/  LEA.HI.X.SX32 R41, R33, R55, 0x1, P4 ;  /* 0x0000003721297211 */ /* 0x000fc400020f0eff */
[----:B------:R-:W-:Y:S02]  /*5b80*/  LOP3.LUT R97, R97, 0x3, RZ, 0xc0, !PT ;  /* 0x0000000361617812 */ /* 0x000fe400078ec0ff */
[----:B------:R-:W-:Y:S01]  /*5b90*/  IADD3 R74, P4, PT, R75, R54, RZ ;  /* 0x000000364b4a7210 */ /* 0x000fe20007f9e0ff */
[C---:B------:R-:W-:Y:S01]  /*5ba0*/  IMAD R163, R52.reuse, 0x6a, RZ ;  /* 0x0000006a34a37824 */ /* 0x040fe200078e02ff */
[----:B------:R-:W-:Y:S02]  /*5bb0*/  IADD3 R97, PT, PT, R97, R32, R71 ;  /* 0x0000002061617210 */ /* 0x000fe40007ffe047 */
[-C--:B------:R-:W-:Y:S02]  /*5bc0*/  LEA.HI.X.SX32 R75, R65, R55.reuse, 0x1, P4 ;  /* 0x00000037414b7211 */ /* 0x080fe400020f0eff */
[----:B------:R-:W-:Y:S01]  /*5bd0*/  IADD3 R32, P4, PT, R73, R54, RZ ;  /* 0x0000003649207210 */ /* 0x000fe20007f9e0ff */
[----:B------:R-:W-:Y:S01]  /*5be0*/  IMAD R71, R52, 0x35, RZ ;  /* 0x0000003534477824 */ /* 0x000fe200078e02ff */
[----:B------:R-:W-:Y:S01]  /*5bf0*/  LOP3.LUT R64, R64, 0x3, RZ, 0xc0, !PT ;  /* 0x0000000340407812 */ /* 0x000fe200078ec0ff */
[----:B------:R-:W-:Y:S01]  /*5c00*/  IMAD R65, R52, 0x6c, RZ ;  /* 0x0000006c34417824 */ /* 0x000fe200078e02ff */
[----:B------:R-:W-:-:S02]  /*5c10*/  LEA.HI.X.SX32 R33, R61, R55, 0x1, P4 ;  /* 0x000000373d217211 */ /* 0x000fc400020f0eff */
[-C--:B------:R-:W-:Y:S01]  /*5c20*/  IADD3 R72, P4, PT, R163, R54.reuse, RZ ;  /* 0x00000036a3487210 */ /* 0x080fe20007f9e0ff */
[----:B------:R-:W-:Y:S01]  /*5c30*/  IMAD.IADD R167, R68, 0x1, R167 ;  /* 0x0000000144a77824 */ /* 0x000fe200078e02a7 */
[----:B------:R-:W-:Y:S02]  /*5c40*/  LOP3.LUT R161, R161, 0x3, RZ, 0xc0, !PT ;  /* 0x00000003a1a17812 */ /* 0x000fe400078ec0ff */
[----:B------:R-:W-:Y:S01]  /*5c50*/  IADD3 R8, PT, PT, R64, R67, R8 ;  /* 0x0000004340087210 */ /* 0x000fe20007ffe008 */
[----:B------:R-:W-:Y:S01]  /*5c60*/  IMAD R67, R52, 0x6e, RZ ;  /* 0x0000006e34437824 */ /* 0x000fe200078e02ff */
[----:B------:R-:W-:Y:S02]  /*5c70*/  LEA.HI.X.SX32 R73, R71, R55, 0x1, P4 ;  /* 0x0000003747497211 */ /* 0x000fe400020f0eff */
[-C--:B------:R-:W-:Y:S01]  /*5c80*/  IADD3 R68, P4, PT, R65, R54.reuse, RZ ;  /* 0x0000003641447210 */ /* 0x080fe20007f9e0ff */
[----:B------:R-:W-:Y:S01]  /*5c90*/  IMAD.IADD R66, R66, 0x1, R165 ;  /* 0x0000000142427824 */ /* 0x000fe200078e02a5 */
[----:B------:R-:W-:Y:S01]  /*5ca0*/  IADD3 R20, PT, PT, R161, R69, R20 ;  /* 0x00000045a1147210 */ /* 0x000fe20007ffe014 */
[C---:B------:R-:W-:Y:S01]  /*5cb0*/  IMAD R61, R52.reuse, 0x37, RZ ;  /* 0x00000037343d7824 */ /* 0x040fe200078e02ff */
[----:B------:R-:W-:Y:S01]  /*5cc0*/  LEA.HI.X.SX32 R69, R35, R55, 0x1, P4 ;  /* 0x0000003723457211 */ /* 0x000fe200020f0eff */
[C---:B------:R-:W-:Y:S01]  /*5cd0*/  IMAD R65, R52.reuse, 0x70, RZ ;  /* 0x0000007034417824 */ /* 0x040fe200078e02ff */
[----:B------:R-:W-:Y:S01]  /*5ce0*/  IADD3 R70, P4, PT, R67, R54, RZ ;  /* 0x0000003643467210 */ /* 0x000fe20007f9e0ff */
[----:B------:R-:W-:Y:S01]  /*5cf0*/  IMAD R67, R52, 0x72, RZ ;  /* 0x0000007234437824 */ /* 0x000fe200078e02ff */
[----:B------:R-:W-:-:S02]  /*5d00*/  LOP3.LUT R66, R66, 0x3, RZ, 0xc0, !PT ;  /* 0x0000000342427812 */ /* 0x000fc400078ec0ff */
[-C--:B------:R-:W-:Y:S02]  /*5d10*/  LEA.HI.X.SX32 R71, R61, R55.reuse, 0x1, P4 ;  /* 0x000000373d477211 */ /* 0x080fe400020f0eff */
[----:B------:R-:W-:Y:S02]  /*5d20*/  IADD3 R34, P4, PT, R65, R54, RZ ;  /* 0x0000003641227210 */ /* 0x000fe40007f9e0ff */
[----:B------:R-:W-:Y:S01]  /*5d30*/  IADD3 R6, PT, PT, R66, R6, R21 ;  /* 0x0000000642067210 */ /* 0x000fe20007ffe015 */
[C---:B------:R-:W-:Y:S01]  /*5d40*/  IMAD R21, R52.reuse, 0x39, RZ ;  /* 0x0000003934157824 */ /* 0x040fe200078e02ff */
[----:B------:R-:W-:Y:S01]  /*5d50*/  LEA.HI.X.SX32 R35, R59, R55, 0x1, P4 ;  /* 0x000000373b237211 */ /* 0x000fe200020f0eff */
[C---:B------:R-:W-:Y:S01]  /*5d60*/  IMAD R65, R52.reuse, 0x74, RZ ;  /* 0x0000007434417824 */ /* 0x040fe200078e02ff */
[----:B------:R-:W-:Y:S01]  /*5d70*/  IADD3 R66, P4, PT, R67, R54, RZ ;  /* 0x0000003643427210 */ /* 0x000fe20007f9e0ff */
[----:B------:R-:W-:Y:S01]  /*5d80*/  IMAD R61, R52, 0x76, RZ ;  /* 0x00000076343d7824 */ /* 0x000fe200078e02ff */
[----:B------:R-:W-:-:S02]  /*5d90*/  LOP3.LUT R167, R167, 0x3, RZ, 0xc0, !PT ;  /* 0x00000003a7a77812 */ /* 0x000fc400078ec0ff */
[----:B------:R-:W-:Y:S02]  /*5da0*/  LOP3.LUT R97, R97, 0xf, RZ, 0xc0, !PT ;  /* 0x0000000f61617812 */ /* 0x000fe400078ec0ff */
[----:B------:R-:W-:Y:S02]  /*5db0*/  LEA.HI.X.SX32 R67, R21, R55, 0x1, P4 ;  /* 0x0000003715437211 */ /* 0x000fe400020f0eff */
[-C--:B------:R-:W-:Y:S01]  /*5dc0*/  IADD3 R64, P4, PT, R65, R54.reuse, RZ ;  /* 0x0000003641407210 */ /* 0x080fe20007f9e0ff */
[----:B------:R-:W-:Y:S01]  /*5dd0*/  IMAD R97, R60, 0x10, R97 ;  /* 0x000000103c617824 */ /* 0x000fe200078e0261 */
[----:B------:R-:W-:Y:S01]  /*5de0*/  IADD3 R4, PT, PT, R167, R9, R4 ;  /* 0x00000009a7047210 */ /* 0x000fe20007ffe004 */
[C---:B------:R-:W-:Y:S01]  /*5df0*/  IMAD R9, R52.reuse, 0x3b, RZ ;  /* 0x0000003b34097824 */ /* 0x040fe200078e02ff */
[----:B------:R-:W-:Y:S01]  /*5e00*/  LEA.HI.X.SX32 R65, R37, R55, 0x1, P4 ;  /* 0x0000003725417211 */ /* 0x000fe200020f0eff */
[----:B------:R-:W-:Y:S01]  /*5e10*/  IMAD R59, R52, 0x78, RZ ;  /* 0x00000078343b7824 */ /* 0x000fe200078e02ff */
[----:B------:R-:W-:-:S02]  /*5e20*/  IADD3 R60, P4, PT, R61, R54, RZ ;  /* 0x000000363d3c7210 */ /* 0x000fc40007f9e0ff */
[----:B------:R-:W-:Y:S01]  /*5e30*/  LOP3.LUT R21, R4, 0xf, RZ, 0xc0, !PT ;  /* 0x0000000f04157812 */ /* 0x000fe200078ec0ff */
[----:B------:R-:W-:Y:S01]  /*5e40*/  IMAD R37, R52, 0x7a, RZ ;  /* 0x0000007a34257824 */ /* 0x000fe200078e02ff */
[-C--:B------:R-:W-:Y:S02]  /*5e50*/  LEA.HI.X.SX32 R61, R9, R55.reuse, 0x1, P4 ;  /* 0x00000037093d7211 */ /* 0x080fe400020f0eff */
[-C--:B------:R-:W-:Y:S01]  /*5e60*/  IADD3 R58, P4, PT, R59, R54.reuse, RZ ;  /* 0x000000363b3a7210 */ /* 0x080fe20007f9e0ff */
[----:B------:R-:W-:Y:S02]  /*5e70*/  IMAD R161, R6, 0x10, R21 ;  /* 0x0000001006a17824 */ /* 0x000fe400078e0215 */
[----:B------:R-:W-:Y:S01]  /*5e80*/  IMAD.SHL.U32 R9, R96, 0x100, RZ ;  /* 0x0000010060097824 */ /* 0x000fe200078e00ff */
[-C--:B------:R-:W-:Y:S01]  /*5e90*/  LEA.HI.X.SX32 R59, R5, R55.reuse, 0x1, P4 ;  /* 0x00000037053b7211 */ /* 0x080fe200020f0eff */
[C---:B------:R-:W-:Y:S01]  /*5ea0*/  IMAD R21, R52.reuse, 0x3d, RZ ;  /* 0x0000003d34157824 */ /* 0x040fe200078e02ff */
[-C--:B------:R-:W-:Y:S01]  /*5eb0*/  IADD3 R4, P4, PT, R37, R54.reuse, RZ ;  /* 0x0000003625047210 */ /* 0x080fe20007f9e0ff */
[----:B------:R-:W-:Y:S01]  /*5ec0*/  IMAD R163, R52, 0x7c, RZ ;  /* 0x0000007c34a37824 */ /* 0x000fe200078e02ff */
[----:B------:R-:W-:Y:S01]  /*5ed0*/  LOP3.LUT R9, R9, 0xf00, RZ, 0xe2, !PT ;  /* 0x00000f0009097812 */ /* 0x000fe200078ee2ff */
[----:B------:R-:W-:Y:S01]  /*5ee0*/  IMAD.SHL.U32 R8, R8, 0x100, RZ ;  /* 0x0000010008087824 */ /* 0x000fe200078e00ff */
[-C--:B------:R-:W-:Y:S01]  /*5ef0*/  LEA.HI.X.SX32 R5, R21, R55.reuse, 0x1, P4 ;  /* 0x0000003715057211 */ /* 0x080fe200020f0eff */
[----:B------:R-:W-:Y:S01]  /*5f00*/  IMAD R165, R52, 0x7e, RZ ;  /* 0x0000007e34a57824 */ /* 0x000fe200078e02ff */
[----:B------:R-:W-:Y:S01]  /*5f10*/  IADD3 R6, P4, PT, R163, R54, RZ ;  /* 0x00000036a3067210 */ /* 0x000fe20007f9e0ff */
[----:B------:R-:W-:Y:S01]  /*5f20*/  IMAD R56, R56, 0x1000, R9 ;  /* 0x0000100038387824 */ /* 0x000fe200078e0209 */
[----:B------:R-:W-:Y:S01]  /*5f30*/  LOP3.LUT R37, R8, 0xf00, RZ, 0xe2, !PT ;  /* 0x00000f0008257812 */ /* 0x000fe200078ee2ff */
[----:B------:R-:W-:Y:S01]  /*5f40*/  IMAD R9, R52, 0x3f, RZ ;  /* 0x0000003f34097824 */ /* 0x000fe200078e02ff */
[----:B------:R-:W-:-:S02]  /*5f50*/  LEA.HI.X.SX32 R7, R7, R55, 0x1, P4 ;  /* 0x0000003707077211 */ /* 0x000fc400020f0eff */
[-C--:B------:R-:W-:Y:S02]  /*5f60*/  IADD3 R8, P4, PT, R165, R54.reuse, RZ ;  /* 0x00000036a5087210 */ /* 0x080fe40007f9e0ff */
[----:B------:R-:W-:Y:S01]  /*5f70*/  LOP3.LUT R97, R97, 0xff, RZ, 0xc0, !PT ;  /* 0x000000ff61617812 */ /* 0x000fe200078ec0ff */
[----:B------:R-:W-:Y:S01]  /*5f80*/  IMAD R21, R20, 0x1000, R37 ;  /* 0x0000100014157824 */ /* 0x000fe200078e0225 */
[----:B------:R-:W-:Y:S02]  /*5f90*/  LOP3.LUT R96, R161, 0xff, RZ, 0xc0, !PT ;  /* 0x000000ffa1607812 */ /* 0x000fe400078ec0ff */
[----:B------:R-:W-:Y:S01]  /*5fa0*/  LEA.HI.X.SX32 R9, R9, R55, 0x1, P4 ;  /* 0x0000003709097211 */ /* 0x000fe200020f0eff */
[----:B------:R-:W-:Y:S01]  /*5fb0*/  IMAD.IADD R37, R56, 0x1, R97 ;  /* 0x0000000138257824 */ /* 0x000fe200078e0261 */
[----:B------:R-:W-:Y:S01]  /*5fc0*/  IADD3 R20, P4, PT, R19, R54, RZ ;  /* 0x0000003613147210 */ /* 0x000fe20007f9e0ff */
[----:B------:R-:W-:Y:S01]  /*5fd0*/  IMAD.IADD R56, R21, 0x1, R96 ;  /* 0x0000000115387824 */ /* 0x000fe200078e0260 */
[----:B------:R-:W-:-:S02]  /*5fe0*/  SHF.R.U32.HI R19, RZ, 0x1, R11 ;  /* 0x00000001ff137819 */ /* 0x000fc4000001160b */
[-C--:B------:R-:W-:Y:S02]  /*5ff0*/  LEA.HI.X.SX32 R21, R219, R55.reuse, 0x1, P4 ;  /* 0x00000037db157211 */ /* 0x080fe400020f0eff */
[----:B------:R-:W-:Y:S02]  /*6000*/  LEA R96, P4, R52, R54, 0x4 ;  /* 0x0000003634607211 */ /* 0x000fe400078820ff */
[----:B------:R-:W-:Y:S02]  /*6010*/  PRMT R37, R37, 0x5410, R56 ;  /* 0x0000541025257816 */ /* 0x000fe40000000038 */
[----:B------:R-:W-:Y:S02]  /*6020*/  PRMT R11, RZ, 0x7610, R11 ;  /* 0x00007610ff0b7816 */ /* 0x000fe4000000000b */
[----:B------:R-:W-:Y:S02]  /*6030*/  LEA.HI.X.SX32 R97, R213, R55, 0x1, P4 ;  /* 0x00000037d5617211 */ /* 0x000fe400020f0eff */
[----:B------:R-:W-:-:S02]  /*6040*/  LOP3.LUT P4, RZ, R19, 0x1, RZ, 0xc0, !PT ;  /* 0x0000000113ff7812 */ /* 0x000fc4000788c0ff */
[----:B------:R-:W-:Y:S01]  /*6050*/  SHF.R.U64 R19, R37, 0x1f, RZ ;  /* 0x0000001f25137819 */ /* 0x000fe200000012ff */
[----:B------:R0:W5:Y:S01]  /*6060*/  @!P5 LDG.E.U16 R11, desc[UR22][R20.64] ;  /* 0x00000016140bd981 */ /* 0x000162000c1e1500 */
[----:B------:R-:W-:Y:S02]  /*6070*/  PRMT R195, RZ, 0x7610, R195 ;  /* 0x00007610ffc37816 */ /* 0x000fe400000000c3 */
[----:B------:R-:W-:Y:S02]  /*6080*/  LOP3.LUT P5, RZ, R19, 0x1, RZ, 0xc0, !PT ;  /* 0x0000000113ff7812 */ /* 0x000fe400078ac0ff */
[----:B------:R-:W-:Y:S02]  /*6090*/  SHF.R.U64 R19, R37, 0x1e, RZ ;  /* 0x0000001e25137819 */ /* 0x000fe400000012ff */
[----:B------:R-:W5:Y:S01]  /*60a0*/  @!P3 LDG.E.U16 R195, desc[UR22][R96.64] ;  /* 0x0000001660c3b981 */ /* 0x000f62000c1e1500 */
[----:B------:R-:W-:Y:S02]  /*60b0*/  PRMT R56, RZ, 0x7610, R56 ;  /* 0x00007610ff387816 */ /* 0x000fe40000000038 */
[----:B------:R-:W-:-:S02]  /*60c0*/  LOP3.LUT P3, RZ, R19, 0x1, RZ, 0xc0, !PT ;  /* 0x0000000113ff7812 */ /* 0x000fc4000786c0ff */
[----:B------:R-:W-:Y:S02]  /*60d0*/  PRMT R55, RZ, 0x7610, R55 ;  /* 0x00007610ff377816 */ /* 0x000fe40000000037 */
[C---:B------:R-:W-:Y:S01]  /*60e0*/  SHF.R.U64 R54, R37.reuse, 0x1d, RZ ;  /* 0x0000001d25367819 */ /* 0x040fe200000012ff */
[----:B------:R2:W5:Y:S01]  /*60f0*/  @P4 LDG.E.U16 R56, desc[UR22][R50.64] ;  /* 0x0000001632384981 */ /* 0x000562000c1e1500 */
[----:B0-----:R-:W-:Y:S02]  /*6100*/  SHF.R.U64 R21, R37, 0x1b, RZ ;  /* 0x0000001b25157819 */ /* 0x001fe400000012ff */
[----:B------:R-:W-:Y:S01]  /*6110*/  PRMT R20, RZ, 0x7610, R20 ;  /* 0x00007610ff147816 */ /* 0x000fe20000000014 */
[----:B------:R0:W5:Y:S01]  /*6120*/  @P5 LDG.E.U16 R55, desc[UR22][R22.64] ;  /* 0x0000001616375981 */ /* 0x000162000c1e1500 */
[----:B------:R-:W-:Y:S02]  /*6130*/  LOP3.LUT P4, RZ, R54, 0x1, RZ, 0xc0, !PT ;  /* 0x0000000136ff7812 */ /* 0x000fe4000788c0ff */
[----:B------:R-:W-:-:S02]  /*6140*/  LOP3.LUT P5, RZ, R21, 0x1, RZ, 0xc0, !PT ;  /* 0x0000000115ff7812 */ /* 0x000fc400078ac0ff */
[----:B------:R-:W-:Y:S01]  /*6150*/  PRMT R19, RZ, 0x7610, R19 ;  /* 0x00007610ff137816 */ /* 0x000fe20000000013 */
[----:B------:R-:W5:Y:S01]  /*6160*/  @P3 LDG.E.U16 R20, desc[UR22][R92.64] ;  /* 0x000000165c143981 */ /* 0x000f62000c1e1500 */
[C---:B------:R-:W-:Y:S02]  /*6170*/  SHF.R.U64 R54, R37.reuse, 0x1c, RZ ;  /* 0x0000001c25367819 */ /* 0x040fe400000012ff */
[C---:B------:R-:W-:Y:S02]  /*6180*/  SHF.R.U64 R21, R37.reuse, 0x1a, RZ ;  /* 0x0000001a25157819 */ /* 0x040fe400000012ff */
[----:B--2---:R-:W-:Y:S01]  /*6190*/  SHF.R.U64 R50, R37, 0x19, RZ ;  /* 0x0000001925327819 */ /* 0x004fe200000012ff */
[----:B------:R-:W5:Y:S01]  /*61a0*/  @!P1 LDG.E.U16 R19, desc[UR22][R94.64] ;  /* 0x000000165e139981 */ /* 0x000f62000c1e1500 */
[----:B------:R-:W-:Y:S02]  /*61b0*/  LOP3.LUT P6, RZ, R54, 0x1, RZ, 0xc0, !PT ;  /* 0x0000000136ff7812 */ /* 0x000fe400078cc0ff */
[----:B------:R-:W-:-:S02]  /*61c0*/  LOP3.LUT P3, RZ, R21, 0x1, RZ, 0xc0, !PT ;  /* 0x0000000115ff7812 */ /* 0x000fc4000786c0ff */
[----:B------:R-:W-:Y:S02]  /*61d0*/  PRMT R54, RZ, 0x7610, R54 ;  /* 0x00007610ff367816 */ /* 0x000fe40000000036 */
[----:B------:R-:W-:Y:S02]  /*61e0*/  PRMT R51, RZ, 0x7610, R51 ;  /* 0x00007610ff337816 */ /* 0x000fe40000000033 */
[----:B------:R-:W-:Y:S02]  /*61f0*/  LOP3.LUT P1, RZ, R50, 0x1, RZ, 0xc0, !PT ;  /* 0x0000000132ff7812 */ /* 0x000fe4000782c0ff */
[C---:B------:R-:W-:Y:S01]  /*6200*/  SHF.R.U64 R50, R37.reuse, 0x18, RZ ;  /* 0x0000001825327819 */ /* 0x040fe200000012ff */
[----:B------:R2:W5:Y:S01]  /*6210*/  @P4 LDG.E.U16 R54, desc[UR22][R48.64] ;  /* 0x0000001630364981 */ /* 0x000562000c1e1500 */
[----:B0-----:R-:W-:Y:S02]  /*6220*/  SHF.R.U64 R23, R37, 0x17, RZ ;  /* 0x0000001725177819 */ /* 0x001fe400000012ff */
[----:B------:R-:W-:Y:S01]  /*6230*/  PRMT R22, RZ, 0x7610, R22 ;  /* 0x00007610ff167816 */ /* 0x000fe20000000016 */
[----:B------:R0:W5:Y:S01]  /*6240*/  @P5 LDG.E.U16 R51, desc[UR22][R24.64] ;  /* 0x0000001618335981 */ /* 0x000162000c1e1500 */
[----:B------:R-:W-:-:S02]  /*6250*/  LOP3.LUT P4, RZ, R50, 0x1, RZ, 0xc0, !PT ;  /* 0x0000000132ff7812 */ /* 0x000fc4000788c0ff */
[----:B------:R-:W-:Y:S02]  /*6260*/  LOP3.LUT P5, RZ, R23, 0x1, RZ, 0xc0, !PT ;  /* 0x0000000117ff7812 */ /* 0x000fe400078ac0ff */
[C---:B------:R-:W-:Y:S01]  /*6270*/  SHF.R.U64 R23, R37.reuse, 0x16, RZ ;  /* 0x0000001625177819 */ /* 0x040fe200000012ff */
[----:B------:R-:W5:Y:S01]  /*6280*/  @P3 LDG.E.U16 R22, desc[UR22][R88.64] ;  /* 0x0000001658163981 */ /* 0x000f62000c1e1500 */
[----:B------:R-:W-:Y:S02]  /*6290*/  PRMT R50, RZ, 0x7610, R50 ;  /* 0x00007610ff327816 */ /* 0x000fe40000000032 */
[----:B--2---:R-:W-:Y:S02]  /*62a0*/  SHF.R.U64 R48, R37, 0x15, RZ ;  /* 0x0000001525307819 */ /* 0x004fe400000012ff */
[----:B------:R-:W-:Y:S02]  /*62b0*/  LOP3.LUT P3, RZ, R23, 0x1, RZ, 0xc0, !PT ;  /* 0x0000000117ff7812 */ /* 0x000fe4000786c0ff */
[----:B------:R-:W-:Y:S01]  /*62c0*/  PRMT R23, RZ, 0x7610, R23 ;  /* 0x00007610ff177816 */ /* 0x000fe20000000017 */
[----:B------:R2:W5:Y:S01]  /*62d0*/  @P1 LDG.E.U16 R50, desc[UR22][R46.64] ;  /* 0x000000162e321981 */ /* 0x000562000c1e1500 */
[----:B------:R-:W-:-:S02]  /*62e0*/  PRMT R49, RZ, 0x7610, R49 ;  /* 0x00007610ff317816 */ /* 0x000fc40000000031 */
[----:B------:R-:W-:Y:S02]  /*62f0*/  LOP3.LUT P1, RZ, R48, 0x1, RZ, 0xc0, !PT ;  /* 0x0000000130ff7812 */ /* 0x000fe4000782c0ff */
[C---:B------:R-:W-:Y:S01]  /*6300*/  SHF.R.U64 R48, R37.reuse, 0x14, RZ ;  /* 0x0000001425307819 */ /* 0x040fe200000012ff */
[----:B------:R-:W5:Y:S01]  /*6310*/  @P4 LDG.E.U16 R23, desc[UR22][R86.64] ;  /* 0x0000001656174981 */ /* 0x000f62000c1e1500 */
[----:B0-----:R-:W-:Y:S02]  /*6320*/  SHF.R.U64 R25, R37, 0x13, RZ ;  /* 0x0000001325197819 */ /* 0x001fe400000012ff */
[----:B------:R-:W-:Y:S01]  /*6330*/  PRMT R24, RZ, 0x7610, R24 ;  /* 0x00007610ff187816 */ /* 0x000fe20000000018 */
[----:B------:R0:W5:Y:S01]  /*6340*/  @P5 LDG.E.U16 R49, desc[UR22][R26.64] ;  /* 0x000000161a315981 */ /* 0x000162000c1e1500 */
[----:B------:R-:W-:Y:S02]  /*6350*/  LOP3.LUT P4, RZ, R48, 0x1, RZ, 0xc0, !PT ;  /* 0x0000000130ff7812 */ /* 0x000fe4000788c0ff */
[----:B------:R-:W-:-:S02]  /*6360*/  LOP3.LUT P5, RZ, R25, 0x1, RZ, 0xc0, !PT ;  /* 0x0000000119ff7812 */ /* 0x000fc400078ac0ff */
        /* <DEDUP_REMOVED lines=54> */
[----:B------:R-:W5:Y:S01]  /*66d0*/  @P1 LDG.E.U16 R42, desc[UR22][R68.64] ;  /* 0x00000016442a1981 */ /* 0x000f62000c1e1500 */
        /* <DEDUP_REMOVED lines=9> */
[----:B------:R-:W-:Y:S01]  /*6770*/  SHF.R.U64 R33, R37, 0x2, RZ ;  /* 0x0000000225217819 */ /* 0x000fe200000012ff */
[----:B------:R-:W5:Y:S01]  /*6780*/  @P3 LDG.E.U16 R32, desc[UR22][R66.64] ;  /* 0x0000001642203981 */ /* 0x000f62000c1e1500 */
[----:B------:R-:W-:Y:S02]  /*6790*/  LOP3.LUT R233, R203, 0x3f, RZ, 0xc0, !PT ;  /* 0x0000003fcbe97812 */ /* 0x000fe400078ec0ff */
[----:B------:R-:W-:Y:S02]  /*67a0*/  PRMT R40, RZ, 0x7610, R40 ;  /* 0x00007610ff287816 */ /* 0x000fe40000000028 */
[----:B------:R-:W-:Y:S02]  /*67b0*/  LOP3.LUT P3, RZ, R33, 0x1, RZ, 0xc0, !PT ;  /* 0x0000000121ff7812 */ /* 0x000fe4000786c0ff */
[----:B------:R-:W-:Y:S01]  /*67c0*/  PRMT R33, RZ, 0x7610, R33 ;  /* 0x00007610ff217816 */ /* 0x000fe20000000021 */
[----:B------:R-:W-:Y:S01]  /*67d0*/  IMAD R209, R233, R53, RZ ;  /* 0x00000035e9d17224 */ /* 0x000fe200078e02ff */
[----:B------:R-:W-:Y:S01]  /*67e0*/  SHF.R.U64 R37, R37, 0x1, RZ ;  /* 0x0000000125257819 */ /* 0x000fe200000012ff */
[----:B------:R-:W5:Y:S01]  /*67f0*/  @P1 LDG.E.U16 R40, desc[UR22][R64.64] ;  /* 0x0000001640281981 */ /* 0x000f62000c1e1500 */
[----:B------:R-:W-:Y:S01]  /*6800*/  PRMT R21, RZ, 0x7610, R21 ;  /* 0x00007610ff157816 */ /* 0x000fe20000000015 */
[----:B-1----:R-:W-:Y:S01]  /*6810*/  IMAD R162, R143, UR4, RZ ;  /* 0x000000048fa27c24 */ /* 0x002fe2000f8e02ff */
[----:B------:R-:W-:Y:S01]  /*6820*/  LOP3.LUT P1, RZ, R37, 0x1, RZ, 0xc0, !PT ;  /* 0x0000000125ff7812 */ /* 0x000fe2000782c0ff */
[----:B------:R-:W5:Y:S01]  /*6830*/  @P4 LDG.E.U16 R33, desc[UR22][R60.64] ;  /* 0x000000163c214981 */ /* 0x000f62000c1e1500 */
[----:B------:R-:W-:Y:S01]  /*6840*/  LEA R37, P4, R209, UR14, 0x1 ;  /* 0x0000000ed1257c11 */ /* 0x000fe2000f8808ff */
[----:B------:R-:W-:Y:S01]  /*6850*/  IMAD R164, R147, UR4, RZ ;  /* 0x0000000493a47c24 */ /* 0x000fe2000f8e02ff */
[----:B0-----:R-:W-:Y:S01]  /*6860*/  PRMT R34, RZ, 0x7610, R34 ;  /* 0x00007610ff227816 */ /* 0x001fe20000000022 */
[----:B------:R-:W5:Y:S01]  /*6870*/  @P6 LDG.E.U16 R21, desc[UR22][R90.64] ;  /* 0x000000165a156981 */ /* 0x000f62000c1e1500 */
[----:B------:R-:W-:Y:S01]  /*6880*/  LEA.HI.X.SX32 R209, R209, UR15, 0x1, P4 ;  /* 0x0000000fd1d17c11 */ /* 0x000fe2000a0f0eff */
[----:B------:R-:W-:Y:S01]  /*6890*/  IMAD R148, R148, UR4, RZ ;  /* 0x0000000494947c24 */ /* 0x000fe2000f8e02ff */
[-C--:B------:R-:W-:Y:S01]  /*68a0*/  LEA R186, P4, R162, R37.reuse, 0x1 ;  /* 0x00000025a2ba7211 */ /* 0x080fe200078808ff */
[----:B------:R-:W-:Y:S01]  /*68b0*/  IMAD R150, R150, UR4, RZ ;  /* 0x0000000496967c24 */ /* 0x000fe2000f8e02ff */
[----:B------:R-:W-:Y:S01]  /*68c0*/  LEA R184, P6, R164, R37, 0x1 ;  /* 0x00000025a4b87211 */ /* 0x000fe200078c08ff */
[----:B------:R-:W-:Y:S01]  /*68d0*/  IMAD R166, R151, UR4, RZ ;  /* 0x0000000497a67c24 */ /* 0x000fe2000f8e02ff */
[----:B------:R0:W5:Y:S01]  /*68e0*/  @P5 LDG.E.U16 R34, desc[UR22][R58.64] ;  /* 0x000000163a225981 */ /* 0x000162000c1e1500 */
[----:B------:R-:W-:Y:S01]  /*68f0*/  LEA.HI.X.SX32 R187, R162, R209, 0x1, P4 ;  /* 0x000000d1a2bb7211 */ /* 0x000fe200020f0eff */
[----:B------:R-:W-:Y:S01]  /*6900*/  IMAD R152, R152, UR4, RZ ;  /* 0x0000000498987c24 */ /* 0x000fe2000f8e02ff */
[-C--:B------:R-:W-:Y:S01]  /*6910*/  LEA R182, P4, R148, R37.reuse, 0x1 ;  /* 0x0000002594b67211 */ /* 0x080fe200078808ff */
[----:B------:R-:W-:Y:S01]  /*6920*/  IMAD R168, R153, UR4, RZ ;  /* 0x0000000499a87c24 */ /* 0x000fe2000f8e02ff */
[----:B------:R-:W-:Y:S01]  /*6930*/  LEA R180, P5, R150, R37, 0x1 ;  /* 0x0000002596b47211 */ /* 0x000fe200078a08ff */
[----:B------:R-:W-:Y:S01]  /*6940*/  IMAD R102, R102, UR4, RZ ;  /* 0x0000000466667c24 */ /* 0x000fe2000f8e02ff */
[----:B------:R-:W-:-:S02]  /*6950*/  LEA.HI.X.SX32 R185, R164, R209, 0x1, P6 ;  /* 0x000000d1a4b97211 */ /* 0x000fc400030f0eff */
[----:B------:R-:W-:Y:S01]  /*6960*/  LEA R178, P6, R166, R37, 0x1 ;  /* 0x00000025a6b27211 */ /* 0x000fe200078c08ff */
[----:B------:R-:W-:Y:S01]  /*6970*/  IMAD R154, R154, UR4, RZ ;  /* 0x000000049a9a7c24 */ /* 0x000fe2000f8e02ff */
[-C--:B------:R-:W-:Y:S01]  /*6980*/  LEA.HI.X.SX32 R183, R148, R209.reuse, 0x1, P4 ;  /* 0x000000d194b77211 */ /* 0x080fe200020f0eff */
[----:B------:R-:W-:Y:S01]  /*6990*/  IMAD R248, R155, UR4, RZ ;  /* 0x000000049bf87c24 */ /* 0x000fe2000f8e02ff */
[----:B------:R-:W-:Y:S01]  /*69a0*/  LEA.HI.X.SX32 R181, R150, R209, 0x1, P5 ;  /* 0x000000d196b57211 */ /* 0x000fe200028f0eff */
[----:B------:R-:W-:Y:S01]  /*69b0*/  IMAD R156, R156, UR4, RZ ;  /* 0x000000049c9c7c24 */ /* 0x000fe2000f8e02ff */
[-C--:B------:R-:W-:Y:S02]  /*69c0*/  LEA R176, P4, R152, R37.reuse, 0x1 ;  /* 0x0000002598b07211 */ /* 0x080fe400078808ff */
[----:B------:R-:W-:Y:S02]  /*69d0*/  LEA R174, P5, R168, R37, 0x1 ;  /* 0x00000025a8ae7211 */ /* 0x000fe400078a08ff */
        /* <DEDUP_REMOVED lines=11> */
[----:B0-----:R-:W-:Y:S01]  /*6a90*/  IMAD R58, R100, UR4, RZ ;  /* 0x00000004643a7c24 */ /* 0x001fe2000f8e02ff */
[-C--:B------:R-:W-:Y:S01]  /*6aa0*/  LEA.HI.X.SX32 R171, R154, R209.reuse, 0x1, P4 ;  /* 0x000000d19aab7211 */ /* 0x080fe200020f0eff */
[----:B------:R-:W-:Y:S01]  /*6ab0*/  IMAD R59, R160, UR4, RZ ;  /* 0x00000004a03b7c24 */ /* 0x000fe2000f8e02ff */
[----:B------:R-:W-:Y:S01]  /*6ac0*/  LEA.HI.X.SX32 R169, R248, R209, 0x1, P5 ;  /* 0x000000d1f8a97211 */ /* 0x000fe200028f0eff */
[----:B------:R-:W-:Y:S01]  /*6ad0*/  IMAD R100, R103, UR4, RZ ;  /* 0x0000000467647c24 */ /* 0x000fe2000f8e02ff */
[-C--:B------:R-:W-:Y:S01]  /*6ae0*/  LEA R164, P4, R250, R37.reuse, 0x1 ;  /* 0x00000025faa47211 */ /* 0x080fe200078808ff */
[----:B------:R-:W-:Y:S01]  /*6af0*/  IMAD R146, R146, UR4, RZ ;  /* 0x0000000492927c24 */ /* 0x000fe2000f8e02ff */
        /* <DEDUP_REMOVED lines=47> */
[----:B------:R-:W-:Y:S01]  /*6df0*/  LEA R132, P5, R240, R37, 0x1 ;  /* 0x00000025f0847211 */ /* 0x000fe200078a08ff */
[----:B------:R-:W-:Y:S01]  /*6e00*/  IMAD R60, R108, UR4, RZ ;  /* 0x000000046c3c7c24 */ /* 0x000fe2000f8e02ff */
[----:B------:R-:W-:Y:S01]  /*6e10*/  LEA.HI.X.SX32 R137, R244, R209, 0x1, P6 ;  /* 0x000000d1f4897211 */ /* 0x000fe200030f0eff */
[----:B------:R-:W-:Y:S01]  /*6e20*/  IMAD R108, R99, UR4, RZ ;  /* 0x00000004636c7c24 */ /* 0x000fe2000f8e02ff */
        /* <DEDUP_REMOVED lines=8> */
[----:B------:R-:W-:-:S02]  /*6eb0*/  LEA R126, P5, R232, R37, 0x1 ;  /* 0x00000025e87e7211 */ /* 0x000fc400078a08ff */
[----:B------:R-:W-:Y:S02]  /*6ec0*/  LEA.HI.X.SX32 R131, R238, R209, 0x1, P6 ;  /* 0x000000d1ee837211 */ /* 0x000fe400030f0eff */
[----:B------:R-:W-:Y:S01]  /*6ed0*/  LEA R124, P6, R108, R37, 0x1 ;  /* 0x000000256c7c7211 */ /* 0x000fe200078c08ff */
[----:B------:R-:W-:Y:S01]  /*6ee0*/  IMAD R224, R129, UR4, RZ ;  /* 0x0000000481e07c24 */ /* 0x000fe2000f8e02ff */
[-C--:B------:R-:W-:Y:S01]  /*6ef0*/  LEA.HI.X.SX32 R129, R236, R209.reuse, 0x1, P4 ;  /* 0x000000d1ec817211 */ /* 0x080fe200020f0eff */
[----:B------:R-:W-:Y:S01]  /*6f00*/  IMAD R220, R127, UR4, RZ ;  /* 0x000000047fdc7c24 */ /* 0x000fe2000f8e02ff */
[-C--:B------:R-:W-:Y:S01]  /*6f10*/  LEA.HI.X.SX32 R127, R232, R209.reuse, 0x1, P5 ;  /* 0x000000d1e87f7211 */ /* 0x080fe200028f0eff */
[----:B------:R-:W-:Y:S01]  /*6f20*/  IMAD R216, R125, UR4, RZ ;  /* 0x000000047dd87c24 */ /* 0x000fe2000f8e02ff */
[----:B------:R-:W-:Y:S01]  /*6f30*/  LEA.HI.X.SX32 R125, R108, R209, 0x1, P6 ;  /* 0x000000d16c7d7211 */ /* 0x000fe200030f0eff */
[----:B------:R-:W-:Y:S01]  /*6f40*/  IMAD R92, R122, UR4, RZ ;  /* 0x000000047a5c7c24 */ /* 0x000fe2000f8e02ff */
[-C--:B------:R-:W-:Y:S01]  /*6f50*/  LEA R122, P4, R230, R37.reuse, 0x1 ;  /* 0x00000025e67a7211 */ /* 0x080fe200078808ff */
[----:B------:R-:W-:Y:S01]  /*6f60*/  IMAD R88, R120, UR4, RZ ;  /* 0x0000000478587c24 */ /* 0x000fe2000f8e02ff */
[-C--:B------:R-:W-:Y:S01]  /*6f70*/  LEA R120, P5, R228, R37.reuse, 0x1 ;  /* 0x00000025e4787211 */ /* 0x080fe200078a08ff */
[----:B------:R-:W-:Y:S01]  /*6f80*/  IMAD R84, R118, UR4, RZ ;  /* 0x0000000476547c24 */ /* 0x000fe2000f8e02ff */
        /* <DEDUP_REMOVED lines=13> */
[----:B------:R-:W-:-:S02]  /*7060*/  IMAD R101, R101, UR4, RZ ;  /* 0x0000000465657c24 */ /* 0x000fc4000f8e02ff */
        /* <DEDUP_REMOVED lines=8> */
[----:B------:R-:W-:Y:S02]  /*70f0*/  LEA.HI.X.SX32 R113, R220, R209, 0x1, P6 ;  /* 0x000000d1dc717211 */ /* 0x000fe400030f0eff */
        /* <DEDUP_REMOVED lines=12> */
[-C--:B------:R-:W-:Y:S02]  /*71c0*/  LEA.HI.X.SX32 R105, R96, R209.reuse, 0x1, P4 ;  /* 0x000000d160697211 */ /* 0x080fe400020f0eff */
[----:B------:R-:W-:Y:S02]  /*71d0*/  LEA.HI.X.SX32 R103, R94, R209, 0x1, P5 ;  /* 0x000000d15e677211 */ /* 0x000fe400028f0eff */
[-C--:B------:R-:W-:Y:S02]  /*71e0*/  LEA R98, P4, R90, R37.reuse, 0x1 ;  /* 0x000000255a627211 */ /* 0x080fe400078808ff */
[----:B------:R-:W-:-:S02]  /*71f0*/  LEA R96, P5, R88, R37, 0x1 ;  /* 0x0000002558607211 */ /* 0x000fc400078a08ff */
[----:B------:R-:W-:Y:S02]  /*7200*/  LEA.HI.X.SX32 R101, R92, R209, 0x1, P6 ;  /* 0x000000d15c657211 */ /* 0x000fe400030f0eff */
[----:B------:R-:W-:Y:S02]  /*7210*/  LEA R94, P6, R86, R37, 0x1 ;  /* 0x00000025565e7211 */ /* 0x000fe400078c08ff */
[-C--:B------:R-:W-:Y:S02]  /*7220*/  LEA.HI.X.SX32 R99, R90, R209.reuse, 0x1, P4 ;  /* 0x000000d15a637211 */ /* 0x080fe400020f0eff */
[----:B------:R-:W-:Y:S02]  /*7230*/  LEA.HI.X.SX32 R97, R88, R209, 0x1, P5 ;  /* 0x000000d158617211 */ /* 0x000fe400028f0eff */
[-C--:B------:R-:W-:Y:S02]  /*7240*/  LEA R92, P4, R234, R37.reuse, 0x1 ;  /* 0x00000025ea5c7211 */ /* 0x080fe400078808ff */
[----:B------:R-:W-:-:S02]  /*7250*/  LEA R90, P5, R84, R37, 0x1 ;  /* 0x00000025545a7211 */ /* 0x000fc400078a08ff */
[----:B------:R-:W-:Y:S02]  /*7260*/  LEA.HI.X.SX32 R95, R86, R209, 0x1, P6 ;  /* 0x000000d1565f7211 */ /* 0x000fe400030f0eff */
[----:B------:R-:W-:Y:S02]  /*7270*/  LEA R88, P6, R82, R37, 0x1 ;  /* 0x0000002552587211 */ /* 0x000fe400078c08ff */
[-C--:B------:R-:W-:Y:S02]  /*7280*/  LEA.HI.X.SX32 R93, R234, R209.reuse, 0x1, P4 ;  /* 0x000000d1ea5d7211 */ /* 0x080fe400020f0eff */
[----:B------:R-:W-:Y:S01]  /*7290*/  LEA.HI.X.SX32 R91, R84, R209, 0x1, P5 ;  /* 0x000000d1545b7211 */ /* 0x000fe200028f0eff */
[----:B------:R-:W-:Y:S01]  /*72a0*/  IMAD R214, R39, UR4, RZ ;  /* 0x0000000427d67c24 */ /* 0x000fe2000f8e02ff */
        /* <DEDUP_REMOVED lines=12> */
[----:B------:R-:W-:Y:S02]  /*7370*/  LEA R73, P5, R72, R37, 0x1 ;  /* 0x0000002548497211 */ /* 0x000fe400078a08ff */
[----:B------:R-:W-:-:S02]  /*7380*/  LEA.HI.X.SX32 R76, R214, R209, 0x1, P6 ;  /* 0x000000d1d64c7211 */ /* 0x000fc400030f0eff */
[----:B------:R-:W-:Y:S02]  /*7390*/  LEA R71, P6, R70, R37, 0x1 ;  /* 0x0000002546477211 */ /* 0x000fe400078c08ff */
[----:B------:R-:W-:Y:S02]  /*73a0*/  LEA.HI.X.SX32 R72, R72, R209, 0x1, P5 ;  /* 0x000000d148487211 */ /* 0x000fe400028f0eff */
[----:B------:R-:W-:Y:S02]  /*73b0*/  LEA R68, P5, R64, R37, 0x1 ;  /* 0x0000002540447211 */ /* 0x000fe400078a08ff */
[----:B------:R-:W-:Y:S02]  /*73c0*/  LEA.HI.X.SX32 R70, R70, R209, 0x1, P6 ;  /* 0x000000d146467211 */ /* 0x000fe400030f0eff */
[----:B------:R-:W-:Y:S02]  /*73d0*/  LEA R67, P6, R66, R37, 0x1 ;  /* 0x0000002542437211 */ /* 0x000fe400078c08ff */
[----:B------:R-:W-:-:S02]  /*73e0*/  LEA.HI.X.SX32 R69, R64, R209, 0x1, P5 ;  /* 0x000000d140457211 */ /* 0x000fc400028f0eff */
[-C--:B------:R-:W-:Y:S02]  /*73f0*/  LEA R75, P4, R74, R37.reuse, 0x1 ;  /* 0x000000254a4b7211 */ /* 0x080fe400078808ff */
[----:B------:R-:W-:Y:S02]  /*7400*/  LEA R64, P5, R58, R37, 0x1 ;  /* 0x000000253a407211 */ /* 0x000fe400078a08ff */
[----:B------:R-:W-:Y:S02]  /*7410*/  LEA.HI.X.SX32 R66, R66, R209, 0x1, P6 ;  /* 0x000000d142427211 */ /* 0x000fe400030f0eff */
[----:B------:R-:W-:Y:S02]  /*7420*/  LEA R59, P6, R210, R37, 0x1 ;  /* 0x00000025d23b7211 */ /* 0x000fe400078c08ff */
[-C--:B------:R-:W-:Y:S02]  /*7430*/  LEA.HI.X.SX32 R74, R74, R209.reuse, 0x1, P4 ;  /* 0x000000d14a4a7211 */ /* 0x080fe400020f0eff */
[----:B------:R-:W-:-:S02]  /*7440*/  LEA.HI.X.SX32 R65, R58, R209, 0x1, P5 ;  /* 0x000000d13a417211 */ /* 0x000fc400028f0eff */
[----:B------:R-:W-:Y:S02]  /*7450*/  LEA R61, P4, R60, R37, 0x1 ;  /* 0x000000253c3d7211 */ /* 0x000fe400078808ff */
[----:B------:R-:W-:Y:S02]  /*7460*/  LEA.HI.X.SX32 R58, R210, R209, 0x1, P6 ;  /* 0x000000d1d23a7211 */ /* 0x000fe400030f0eff */
[----:B------:R-:W-:Y:S02]  /*7470*/  PRMT R35, RZ, 0x7610, R35 ;  /* 0x00007610ff237816 */ /* 0x000fe40000000023 */
[----:B------:R-:W-:Y:S02]  /*7480*/  PRMT R37, RZ, 0x7610, R37 ;  /* 0x00007610ff257816 */ /* 0x000fe40000000025 */
[----:B------:R-:W-:Y:S02]  /*7490*/  PRMT R210, RZ, 0x7610, R210 ;  /* 0x00007610ffd27816 */ /* 0x000fe400000000d2 */
[----:B------:R0:W5:Y:S04]  /*74a0*/  @P3 LDG.E.U16 R35, desc[UR22][R4.64] ;  /* 0x0000001604233981 */ /* 0x000168000c1e1500 */
[----:B------:R0:W5:Y:S04]  /*74b0*/  @P1 LDG.E.U16 R37, desc[UR22][R6.64] ;  /* 0x0000001606251981 */ /* 0x000168000c1e1500 */
[----:B------:R0:W5:Y:S01]  /*74c0*/  @!P0 LDG.E.U16 R210, desc[UR22][R8.64] ;  /* 0x0000001608d28981 */ /* 0x000162000c1e1500 */
[----:B------:R-:W-:-:S03]  /*74d0*/  VIADD R215, R10, 0x3f ;  /* 0x0000003f0ad77836 */ /* 0x000fc60000000000 */
[----:B------:R0:W-:Y:S04]  /*74e0*/  STL [R1+0x24], R219 ;  /* 0x000024db01007387 */ /* 0x0001e80000100800 */
[----:B------:R0:W-:Y:S04]  /*74f0*/  STL [R1+0x30], R213 ;  /* 0x000030d501007387 */ /* 0x0001e80000100800 */
[----:B------:R0:W-:Y:S01]  /*7500*/  STL [R1+0x74], R215 ;  /* 0x000074d701007387 */ /* 0x0001e20000100800 */
[----:B------:R-:W-:Y:S02]  /*7510*/  LEA.HI.X.SX32 R60, R60, R209, 0x1, P4 ;  /* 0x000000d13c3c7211 */ /* 0x000fe400020f0eff */
[----:B------:R-:W-:Y:S01]  /*7520*/  ISETP.GT.AND P4, PT, R215, 0x3f, PT ;  /* 0x0000003fd700780c */ /* 0x000fe20003f84270 */
[----:B------:R-:W-:-:S04]  /*7530*/  @!UP1 UIADD3 UR4, UPT, UPT, -UR6, 0x100000, URZ ;  /* 0x0010000006049890 */ /* 0x000fc8000fffe1ff */
[----:B------:R-:W-:Y:S02]  /*7540*/  @!UP1 USHF.L.U32 UR5, UR4, 0xb, URZ ;  /* 0x0000000b04059899 */ /* 0x000fe400080006ff */
[----:B------:R-:W-:Y:S01]  /*7550*/  @!UP1 USHF.L.U32 UR4, UR4, 0x1, URZ ;  /* 0x0000000104049899 */ /* 0x000fe200080006ff */
[----:B------:R-:W-:Y:S01]  /*7560*/  VOTEU.ALL UP1, P2 ;  /* 0x0000000000ff7886 */ /* 0x000fe20001020000 */
[----:B------:R-:W-:-:S10]  /*7570*/  ISETP.LT.AND P5, PT, R233, R10, P4 ;  /* 0x0000000ae900720c */ /* 0x000fd400027a1270 */
[----:B------:R0:W1:Y:S02]  /*7580*/  @!UP1 SYNCS.EXCH.64 URZ, [UR9+0x8008], UR4 ;  /* 0x0080080409ff95b2 */ /* 0x0000640008000100 */
[----:B0-----:R-:W-:Y:S05]  /*7590*/  @!P4 BRA `(.L_x_6) ;  /* 0x000000000084c947 */ /* 0x001fea0003800000 */
[----:B-----5:R-:W-:Y:S02]  /*75a0*/  PRMT R10, R194, 0x5410, R11 ;  /* 0x00005410c20a7816 */ /* 0x020fe4000000000b */
[----:B------:R-:W-:Y:S02]  /*75b0*/  PRMT R14, R14, 0x5410, R15 ;  /* 0x000054100e0e7816 */ /* 0x000fe4000000000f */
[----:B------:R-:W-:Y:S02]  /*75c0*/  PRMT R16, R16, 0x5410, R17 ;  /* 0x0000541010107816 */ /* 0x000fe40000000011 */
[----:B------:R-:W-:Y:S02]  /*75d0*/  PRMT R34, R34, 0x5410, R35 ;  /* 0x0000541022227816 */ /* 0x000fe40000000023 */
[----:B------:R-:W-:Y:S02]  /*75e0*/  PRMT R4, R205, 0x5410, R206 ;  /* 0x00005410cd047816 */ /* 0x000fe400000000ce */
[----:B------:R-:W-:-:S02]  /*75f0*/  PRMT R5, R207, 0x5410, R208 ;  /* 0x00005410cf057816 */ /* 0x000fc400000000d0 */
[----:B------:R-:W-:Y:S02]  /*7600*/  PRMT R6, R199, 0x5410, R200 ;  /* 0x00005410c7067816 */ /* 0x000fe400000000c8 */
        /* <DEDUP_REMOVED lines=24> */
[----:B------:R-:W-:-:S04]  /*7790*/  PRMT R35, R37, 0x5410, R210 ;  /* 0x0000541025237816 */ /* 0x000fc800000000d2 */
[----:B------:R0:W-:Y:S03]  /*77a0*/  STTM.x32 tmem[UR10+0x80], R4 ;  /* 0x00008004000079ed */ /* 0x0001e600082c000a */
.L_x_6:
[----:B------:R-:W2:Y:S01]  /*77b0*/  FENCE.VIEW.ASYNC.T ;  /* 0x00000000000073c6 */ /* 0x000ea20000000200 */
[----:B------:R-:W-:Y:S02]  /*77c0*/  LOP3.LUT R155, R155, R154, RZ, 0x3c, !PT ;  /* 0x0000009a9b9b7212 */ /* 0x000fe400078e3cff */
[----:B------:R-:W-:Y:S02]  /*77d0*/  LOP3.LUT R75, R75, R74, RZ, 0x3c, !PT ;  /* 0x0000004a4b4b7212 */ /* 0x000fe400078e3cff */
[----:B-----5:R-:W-:Y:S01]  /*77e0*/  PRMT R191, RZ, 0x7610, R191 ;  /* 0x00007610ffbf7816 */ /* 0x020fe200000000bf */
[----:B-12---:R-:W-:Y:S01]  /*77f0*/  BAR.SYNC.DEFER_BLOCKING 0x0 ;  /* 0x0000000000007b1d */ /* 0x006fe20000010000 */
[----:B------:R-:W-:Y:S02]  /*7800*/  LOP3.LUT R154, R155, R154, RZ, 0x3c, !PT ;  /* 0x0000009a9b9a7212 */ /* 0x000fe400078e3cff */
[----:B------:R-:W-:Y:S02]  /*7810*/  LOP3.LUT R74, R75, R74, RZ, 0x3c, !PT ;  /* 0x0000004a4b4a7212 */ /* 0x000fe400078e3cff */
[----:B------:R-:W-:-:S02]  /*7820*/  PRMT R192, RZ, 0x7610, R192 ;  /* 0x00007610ffc07816 */ /* 0x000fc400000000c0 */
[----:B------:R-:W-:Y:S02]  /*7830*/  PRMT R193, RZ, 0x7610, R193 ;  /* 0x00007610ffc17816 */ /* 0x000fe400000000c1 */
[----:B------:R-:W-:Y:S02]  /*7840*/  PRMT R194, RZ, 0x7610, R194 ;  /* 0x00007610ffc27816 */ /* 0x000fe400000000c2 */
[----:B------:R-:W-:Y:S02]  /*7850*/  PRMT R195, RZ, 0x7610, R195 ;  /* 0x00007610ffc37816 */ /* 0x000fe400000000c3 */
[----:B------:R-:W-:Y:S02]  /*7860*/  PRMT R196, RZ, 0x7610, R196 ;  /* 0x00007610ffc47816 */ /* 0x000fe400000000c4 */
[----:B------:R-:W-:Y:S02]  /*7870*/  PRMT R197, RZ, 0x7610, R197 ;  /* 0x00007610ffc57816 */ /* 0x000fe400000000c5 */
[----:B------:R-:W-:-:S02]  /*7880*/  PRMT R198, RZ, 0x7610, R198 ;  /* 0x00007610ffc67816 */ /* 0x000fc400000000c6 */
[----:B------:R-:W-:Y:S02]  /*7890*/  PRMT R199, RZ, 0x7610, R199 ;  /* 0x00007610ffc77816 */ /* 0x000fe400000000c7 */
[----:B------:R-:W-:Y:S02]  /*78a0*/  PRMT R200, RZ, 0x7610, R200 ;  /* 0x00007610ffc87816 */ /* 0x000fe400000000c8 */
[----:B------:R-:W-:Y:S01]  /*78b0*/  PRMT R201, RZ, 0x7610, R201 ;  /* 0x00007610ffc97816 */ /* 0x000fe200000000c9 */
[----:B------:R-:W2:Y:S01]  /*78c0*/  @P5 LDG.E.U16 R191, desc[UR22][R186.64] ;  /* 0x00000016babf5981 */ /* 0x000ea2000c1e1500 */
[----:B------:R-:W-:Y:S02]  /*78d0*/  PRMT R202, RZ, 0x7610, R202 ;  /* 0x00007610ffca7816 */ /* 0x000fe400000000ca */
[----:B------:R-:W-:Y:S01]  /*78e0*/  PRMT R45, RZ, 0x7610, R45 ;  /* 0x00007610ff2d7816 */ /* 0x000fe2000000002d */
[----:B------:R-:W3:Y:S01]  /*78f0*/  @P5 LDG.E.U16 R192, desc[UR22][R178.64] ;  /* 0x00000016b2c05981 */ /* 0x000ee2000c1e1500 */
[----:B------:R-:W-:-:S02]  /*7900*/  PRMT R46, RZ, 0x7610, R46 ;  /* 0x00007610ff2e7816 */ /* 0x000fc4000000002e */
[----:B------:R-:W-:Y:S01]  /*7910*/  PRMT R47, RZ, 0x7610, R47 ;  /* 0x00007610ff2f7816 */ /* 0x000fe2000000002f */
[----:B------:R-:W4:Y:S01]  /*7920*/  @P5 LDG.E.U16 R193, desc[UR22][R170.64] ;  /* 0x00000016aac15981 */ /* 0x000f22000c1e1500 */
[----:B------:R-:W-:Y:S02]  /*7930*/  PRMT R48, RZ, 0x7610, R48 ;  /* 0x00007610ff307816 */ /* 0x000fe40000000030 */
[----:B------:R-:W-:Y:S01]  /*7940*/  PRMT R49, RZ, 0x7610, R49 ;  /* 0x00007610ff317816 */ /* 0x000fe20000000031 */
[----:B------:R-:W4:Y:S01]  /*7950*/  @P5 LDG.E.U16 R194, desc[UR22][R162.64] ;  /* 0x00000016a2c25981 */ /* 0x000f22000c1e1500 */
[----:B------:R-:W-:Y:S02]  /*7960*/  LOP3.LUT R155, R155, R154, RZ, 0x3c, !PT ;  /* 0x0000009a9b9b7212 */ /* 0x000fe400078e3cff */
[----:B------:R-:W-:Y:S01]  /*7970*/  PRMT R50, RZ, 0x7610, R50 ;  /* 0x00007610ff327816 */ /* 0x000fe20000000032 */
[----:B------:R-:W4:Y:S01]  /*7980*/  @P5 LDG.E.U16 R196, desc[UR22][R146.64] ;  /* 0x0000001692c45981 */ /* 0x000f22000c1e1500 */
[----:B------:R-:W-:-:S02]  /*7990*/  LOP3.LUT R75, R75, R74, RZ, 0x3c, !PT ;  /* 0x0000004a4b4b7212 */ /* 0x000fc400078e3cff */
[----:B------:R-:W-:Y:S01]  /*79a0*/  PRMT R51, RZ, 0x7610, R51 ;  /* 0x00007610ff337816 */ /* 0x000fe20000000033 */
[----:B------:R-:W4:Y:S01]  /*79b0*/  @P5 LDG.E.U16 R195, desc[UR22][R154.64] ;  /* 0x000000169ac35981 */ /* 0x000f22000c1e1500 */
[----:B------:R-:W-:Y:S02]  /*79c0*/  PRMT R54, RZ, 0x7610, R54 ;  /* 0x00007610ff367816 */ /* 0x000fe40000000036 */
[----:B------:R-:W-:Y:S01]  /*79d0*/  PRMT R55, RZ, 0x7610, R55 ;  /* 0x00007610ff377816 */ /* 0x000fe20000000037 */
[----:B------:R-:W4:Y:S01]  /*79e0*/  @P5 LDG.E.U16 R197, desc[UR22][R138.64] ;  /* 0x000000168ac55981 */ /* 0x000f22000c1e1500 */
[----:B------:R-:W-:Y:S02]  /*79f0*/  PRMT R56, RZ, 0x7610, R56 ;  /* 0x00007610ff387816 */ /* 0x000fe40000000038 */
[----:B------:R-:W-:Y:S01]  /*7a00*/  PRMT R57, RZ, 0x7610, R57 ;  /* 0x00007610ff397816 */ /* 0x000fe20000000039 */
[----:B------:R-:W4:Y:S01]  /*7a10*/  @P5 LDG.E.U16 R198, desc[UR22][R130.64] ;  /* 0x0000001682c65981 */ /* 0x000f22000c1e1500 */
[----:B------:R-:W-:-:S02]  /*7a20*/  PRMT R62, RZ, 0x7610, R62 ;  /* 0x00007610ff3e7816 */ /* 0x000fc4000000003e */
[----:B------:R-:W-:Y:S01]  /*7a30*/  LOP3.LUT R73, R73, R72, RZ, 0x3c, !PT ;  /* 0x0000004849497212 */ /* 0x000fe200078e3cff */
[----:B------:R-:W4:Y:S01]  /*7a40*/  @P5 LDG.E.U16 R199, desc[UR22][R122.64] ;  /* 0x000000167ac75981 */ /* 0x000f22000c1e1500 */
[----:B------:R-:W-:Y:S02]  /*7a50*/  PRMT R63, RZ, 0x7610, R63 ;  /* 0x00007610ff3f7816 */ /* 0x000fe4000000003f */
[----:B------:R-:W-:Y:S01]  /*7a60*/  LOP3.LUT R67, R67, R66, RZ, 0x3c, !PT ;  /* 0x0000004243437212 */ /* 0x000fe200078e3cff */
[----:B------:R-:W4:Y:S01]  /*7a70*/  @P5 LDG.E.U16 R200, desc[UR22][R114.64] ;  /* 0x0000001672c85981 */ /* 0x000f22000c1e1500 */
[----:B------:R-:W-:Y:S02]  /*7a80*/  PRMT R188, RZ, 0x7610, R188 ;  /* 0x00007610ffbc7816 */ /* 0x000fe400000000bc */
[----:B------:R-:W-:Y:S01]  /*7a90*/  PRMT R189, RZ, 0x7610, R189 ;  /* 0x00007610ffbd7816 */ /* 0x000fe200000000bd */
[----:B------:R-:W4:Y:S01]  /*7aa0*/  @P5 LDG.E.U16 R201, desc[UR22][R106.64] ;  /* 0x000000166ac95981 */ /* 0x000f22000c1e1500 */
[----:B------:R-:W-:-:S02]  /*7ab0*/  PRMT R190, RZ, 0x7610, R190 ;  /* 0x00007610ffbe7816 */ /* 0x000fc400000000be */
[----:B0-----:R-:W-:Y:S01]  /*7ac0*/  PRMT R26, RZ, 0x7610, R26 ;  /* 0x00007610ff1a7816 */ /* 0x001fe2000000001a */
[----:B------:R-:W4:Y:S01]  /*7ad0*/  @P5 LDG.E.U16 R202, desc[UR22][R98.64] ;  /* 0x0000001662ca5981 */ /* 0x000f22000c1e1500 */
[----:B------:R-:W-:Y:S02]  /*7ae0*/  LOP3.LUT R72, R73, R72, RZ, 0x3c, !PT ;  /* 0x0000004849487212 */ /* 0x000fe400078e3cff */
[----:B------:R-:W-:Y:S01]  /*7af0*/  LOP3.LUT R159, R159, R158, RZ, 0x3c, !PT ;  /* 0x0000009e9f9f7212 */ /* 0x000fe200078e3cff */
[----:B------:R-:W4:Y:S01]  /*7b00*/  @P5 LDG.E.U16 R45, desc[UR22][R90.64] ;  /* 0x000000165a2d5981 */ /* 0x000f22000c1e1500 */
[----:B------:R-:W-:Y:S02]  /*7b10*/  PRMT R27, RZ, 0x7610, R27 ;  /* 0x00007610ff1b7816 */ /* 0x000fe4000000001b */
[----:B------:R-:W-:Y:S01]  /*7b20*/  PRMT R28, RZ, 0x7610, R28 ;  /* 0x00007610ff1c7816 */ /* 0x000fe2000000001c */
[----:B------:R-:W4:Y:S01]  /*7b30*/  @P5 LDG.E.U16 R46, desc[UR22][R82.64] ;  /* 0x00000016522e5981 */ /* 0x000f22000c1e1500 */
[----:B------:R-:W-:-:S02]  /*7b40*/  PRMT R29, RZ, 0x7610, R29 ;  /* 0x00007610ff1d7816 */ /* 0x000fc4000000001d */
        /* <DEDUP_REMOVED lines=12> */
[----:B------:R-:W-:Y:S01]  /*7c10*/  LOP3.LUT R71, R71, R70, RZ, 0x3c, !PT ;  /* 0x0000004647477212 */ /* 0x000fe200078e3cff */
[----:B------:R-:W4:Y:S01]  /*7c20*/  @P5 LDG.E.U16 R51, desc[UR22][R168.64] ;  /* 0x00000016a8335981 */ /* 0x000f22000c1e1500 */
[----:B------:R-:W-:Y:S02]  /*7c30*/  LOP3.LUT R66, R67, R66, RZ, 0x3c, !PT ;  /* 0x0000004243427212 */ /* 0x000fe400078e3cff */
[----:B------:R-:W-:Y:S01]  /*7c40*/  PRMT R41, RZ, 0x7610, R41 ;  /* 0x00007610ff297816 */ /* 0x000fe20000000029 */
[----:B------:R-:W4:Y:S01]  /*7c50*/  @P5 LDG.E.U16 R54, desc[UR22][R160.64] ;  /* 0x00000016a0365981 */ /* 0x000f22000c1e1500 */
[----:B------:R-:W-:-:S02]  /*7c60*/  LOP3.LUT R73, R73, R72, RZ, 0x3c, !PT ;  /* 0x0000004849497212 */ /* 0x000fc400078e3cff */
[----:B------:R-:W-:Y:S01]  /*7c70*/  PRMT R42, RZ, 0x7610, R42 ;  /* 0x00007610ff2a7816 */ /* 0x000fe2000000002a */
[----:B------:R-:W4:Y:S01]  /*7c80*/  @P5 LDG.E.U16 R55, desc[UR22][R152.64] ;  /* 0x0000001698375981 */ /* 0x000f22000c1e1500 */
[----:B------:R-:W-:Y:S02]  /*7c90*/  LOP3.LUT R158, R159, R158, RZ, 0x3c, !PT ;  /* 0x0000009e9f9e7212 */ /* 0x000fe400078e3cff */
[----:B------:R-:W-:Y:S01]  /*7ca0*/  LOP3.LUT R157, R157, R156, RZ, 0x3c, !PT ;  /* 0x0000009c9d9d7212 */ /* 0x000fe200078e3cff */
[----:B------:R-:W4:Y:S01]  /*7cb0*/  @P5 LDG.E.U16 R56, desc[UR22][R144.64] ;  /* 0x0000001690385981 */ /* 0x000f22000c1e1500 */
[----:B------:R-:W-:Y:S02]  /*7cc0*/  LOP3.LUT R77, R77, R76, RZ, 0x3c, !PT ;  /* 0x0000004c4d4d7212 */ /* 0x000fe400078e3cff */
[----:B------:R-:W-:Y:S01]  /*7cd0*/  LOP3.LUT R61, R61, R60, RZ, 0x3c, !PT ;  /* 0x0000003c3d3d7212 */ /* 0x000fe200078e3cff */
[----:B------:R-:W4:Y:S01]  /*7ce0*/  @P5 LDG.E.U16 R57, desc[UR22][R136.64] ;  /* 0x0000001688395981 */ /* 0x000f22000c1e1500 */
[----:B------:R-:W-:-:S02]  /*7cf0*/  LOP3.LUT R67, R67, R66, RZ, 0x3c, !PT ;  /* 0x0000004243437212 */ /* 0x000fc400078e3cff */
[----:B------:R-:W-:Y:S01]  /*7d00*/  LOP3.LUT R59, R59, R58, RZ, 0x3c, !PT ;  /* 0x0000003a3b3b7212 */ /* 0x000fe200078e3cff */
[----:B------:R-:W4:Y:S01]  /*7d10*/  @P5 LDG.E.U16 R62, desc[UR22][R128.64] ;  /* 0x00000016803e5981 */ /* 0x000f22000c1e1500 */
[----:B------:R-:W-:Y:S02]  /*7d20*/  LOP3.LUT R159, R159, R158, RZ, 0x3c, !PT ;  /* 0x0000009e9f9f7212 */ /* 0x000fe400078e3cff */
[----:B------:R-:W-:Y:S01]  /*7d30*/  PRMT R43, RZ, 0x7610, R43 ;  /* 0x00007610ff2b7816 */ /* 0x000fe2000000002b */
[----:B------:R-:W4:Y:S01]  /*7d40*/  @P5 LDG.E.U16 R63, desc[UR22][R120.64] ;  /* 0x00000016783f5981 */ /* 0x000f22000c1e1500 */
[----:B------:R-:W-:Y:S02]  /*7d50*/  PRMT R44, RZ, 0x7610, R44 ;  /* 0x00007610ff2c7816 */ /* 0x000fe4000000002c */
[----:B------:R-:W-:Y:S01]  /*7d60*/  PRMT R6, RZ, 0x7610, R6 ;  /* 0x00007610ff067816 */ /* 0x000fe20000000006 */
[----:B------:R-:W4:Y:S01]  /*7d70*/  @P5 LDG.E.U16 R188, desc[UR22][R112.64] ;  /* 0x0000001670bc5981 */ /* 0x000f22000c1e1500 */
[----:B------:R-:W-:-:S02]  /*7d80*/  LOP3.LUT R70, R71, R70, RZ, 0x3c, !PT ;  /* 0x0000004647467212 */ /* 0x000fc400078e3cff */
[----:B------:R-:W-:Y:S01]  /*7d90*/  PRMT R7, RZ, 0x7610, R7 ;  /* 0x00007610ff077816 */ /* 0x000fe20000000007 */
[----:B------:R-:W4:Y:S01]  /*7da0*/  @P5 LDG.E.U16 R189, desc[UR22][R104.64] ;  /* 0x0000001668bd5981 */ /* 0x000f22000c1e1500 */
[----:B------:R-:W-:Y:S02]  /*7db0*/  LOP3.LUT R156, R157, R156, RZ, 0x3c, !PT ;  /* 0x0000009c9d9c7212 */ /* 0x000fe400078e3cff */
[----:B------:R-:W-:Y:S01]  /*7dc0*/  PRMT R8, RZ, 0x7610, R8 ;  /* 0x00007610ff087816 */ /* 0x000fe20000000008 */
[----:B------:R-:W4:Y:S01]  /*7dd0*/  @P5 LDG.E.U16 R190, desc[UR22][R96.64] ;  /* 0x0000001660be5981 */ /* 0x000f22000c1e1500 */
[----:B------:R-:W-:Y:S02]  /*7de0*/  LOP3.LUT R76, R77, R76, RZ, 0x3c, !PT ;  /* 0x0000004c4d4c7212 */ /* 0x000fe400078e3cff */
        /* <DEDUP_REMOVED lines=29> */
[----:B------:R-:W-:Y:S01]  /*7fc0*/  PRMT R25, RZ, 0x7610, R25 ;  /* 0x00007610ff197816 */ /* 0x000fe20000000019 */
[----:B------:R-:W-:Y:S01]  /*7fd0*/  IMAD.SHL.U32 R205, R52, 0x40, RZ ;  /* 0x0000004034cd7824 */ /* 0x000fe200078e00ff */
[----:B------:R-:W-:Y:S01]  /*7fe0*/  LOP3.LUT R157, R157, R156, RZ, 0x3c, !PT ;  /* 0x0000009c9d9d7212 */ /* 0x000fe200078e3cff */
[----:B------:R-:W4:Y:S01]  /*7ff0*/  @P5 LDG.E.U16 R37, desc[UR22][R134.64] ;  /* 0x0000001686255981 */ /* 0x000f22000c1e1500 */
[----:B------:R-:W-:Y:S01]  /*8000*/  LOP3.LUT R77, R77, R76, RZ, 0x3c, !PT ;  /* 0x0000004c4d4d7212 */ /* 0x000fe200078e3cff */
[----:B------:R-:W0:Y:S02]  /*8010*/  LDCU UR5, c[0x0][0x3a0] ;  /* 0x00007400ff0577ac */ /* 0x000e240008000800 */
[----:B------:R-:W4:Y:S01]  /*8020*/  @P5 LDG.E.U16 R40, desc[UR22][R126.64] ;  /* 0x000000167e285981 */ /* 0x000f22000c1e1500 */
[----:B------:R-:W-:-:S03]  /*8030*/  LOP3.LUT R61, R61, R60, RZ, 0x3c, !PT ;  /* 0x0000003c3d3d7212 */ /* 0x000fc600078e3cff */
[----:B------:R-:W4:Y:S01]  /*8040*/  @P5 LDG.E.U16 R41, desc[UR22][R118.64] ;  /* 0x0000001676295981 */ /* 0x000f22000c1e1500 */
[----:B------:R-:W-:-:S03]  /*8050*/  LOP3.LUT R59, R59, R58, RZ, 0x3c, !PT ;  /* 0x0000003a3b3b7212 */ /* 0x000fc600078e3cff */
[----:B------:R-:W4:Y:S04]  /*8060*/  @P5 LDG.E.U16 R42, desc[UR22][R110.64] ;  /* 0x000000166e2a5981 */ /* 0x000f28000c1e1500 */
        /* <DEDUP_REMOVED lines=22> */
[----:B------:R1:W-:Y:S04]  /*81d0*/  STL [R1+0x6c], R205 ;  /* 0x00006ccd01007387 */ /* 0x0003e80000100800 */
[----:B------:R-:W4:Y:S04]  /*81e0*/  LDL R222, [R1+0xc] ;  /* 0x00000c0001de7983 */ /* 0x000f280000100800 */
[----:B------:R-:W4:Y:S01]  /*81f0*/  LDL R220, [R1+0x28] ;  /* 0x0000280001dc7983 */ /* 0x000f220000100800 */
[----:B------:R-:W-:-:S02]  /*8200*/  SHF.R.S32.HI R4, RZ, 0x6, R203 ;  /* 0x00000006ff047819 */ /* 0x000fc400000114cb */
[----:B------:R-:W-:Y:S02]  /*8210*/  SHF.R.S32.HI R5, RZ, 0x1f, R36 ;  /* 0x0000001fff057819 */ /* 0x000fe40000011424 */
[----:B------:R-:W-:Y:S02]  /*8220*/  SGXT R4, R4, 0x1 ;  /* 0x000000010404781a */ /* 0x000fe40000000200 */
[----:B------:R-:W-:Y:S01]  /*8230*/  SHF.L.U64.HI R39, R36, 0x1, R5 ;  /* 0x0000000124277819 */ /* 0x000fe20000010205 */
[----:B------:R-:W-:Y:S01]  /*8240*/  IMAD.SHL.U32 R36, R203, 0x2, RZ ;  /* 0x00000002cb247824 */ /* 0x000fe200078e00ff */
[----:B------:R-:W-:-:S04]  /*8250*/  LOP3.LUT R5, R4, 0x90, RZ, 0xc0, !PT ;  /* 0x0000009004057812 */ /* 0x000fc800078ec0ff */
[----:B------:R-:W-:Y:S01]  /*8260*/  LOP3.LUT R36, R5, 0x7e, R36, 0x78, !PT ;  /* 0x0000007e05247812 */ /* 0x000fe200078e7824 */
[----:B------:R-:W-:-:S03]  /*8270*/  IMAD.WIDE R38, R205, 0x2, R38 ;  /* 0x00000002cd267825 */ /* 0x000fc600078e0226 */
[C---:B-1----:R-:W-:Y:S02]  /*8280*/  LOP3.LUT R205, R36.reuse, 0x20, RZ, 0x3c, !PT ;  /* 0x0000002024cd7812 */ /* 0x042fe400078e3cff */
[----:B------:R-:W-:Y:S01]  /*8290*/  LOP3.LUT R203, R36, 0x40, RZ, 0x3c, !PT ;  /* 0x0000004024cb7812 */ /* 0x000fe200078e3cff */
[----:B--2---:R-:W-:Y:S04]  /*82a0*/  STS.U16 [R36+UR9], R191 ;  /* 0x000000bf24007988 */ /* 0x004fe80008000409 */
[----:B---3--:R-:W-:Y:S04]  /*82b0*/  STS.U16 [R36+UR9+0x400], R192 ;  /* 0x000400c024007988 */ /* 0x008fe80008000409 */
[----:B----4-:R-:W-:Y:S04]  /*82c0*/  STS.U16 [R36+UR9+0x800], R193 ;  /* 0x000800c124007988 */ /* 0x010fe80008000409 */
[----:B------:R-:W-:Y:S04]  /*82d0*/  STS.U16 [R36+UR9+0xc00], R194 ;  /* 0x000c00c224007988 */ /* 0x000fe80008000409 */
        /* <DEDUP_REMOVED lines=34> */
[----:B------:R1:W-:Y:S04]  /*8500*/  STS.U16 [R203+UR9+0x1a00], R37 ;  /* 0x001a0025cb007988 */ /* 0x0003e80008000409 */
[----:B------:R-:W-:Y:S04]  /*8510*/  STS.U16 [R203+UR9+0x1e00], R40 ;  /* 0x001e0028cb007988 */ /* 0x000fe80008000409 */
[----:B------:R-:W-:Y:S01]  /*8520*/  STS.U16 [R203+UR9+0x2200], R41 ;  /* 0x00220029cb007988 */ /* 0x000fe20008000409 */
[----:B------:R-:W-:-:S03]  /*8530*/  IADD3 R4, P1, PT, R38, UR12, RZ ;  /* 0x0000000c26047c10 */ /* 0x000fc6000ff3e0ff */
[----:B------:R-:W-:Y:S01]  /*8540*/  STS.U16 [R203+UR9+0x2600], R42 ;  /* 0x0026002acb007988 */ /* 0x000fe20008000409 */
[----:B-1----:R-:W-:-:S03]  /*8550*/  LOP3.LUT R37, R36, 0x60, RZ, 0x3c, !PT ;  /* 0x0000006024257812 */ /* 0x002fc600078e3cff */
[----:B------:R-:W-:Y:S01]  /*8560*/  STS.U16 [R203+UR9+0x2a00], R43 ;  /* 0x002a002bcb007988 */ /* 0x000fe20008000409 */
[----:B0-----:R-:W-:-:S03]  /*8570*/  UIADD3 UR12, UPT, UPT, UR5, 0x3f, URZ ;  /* 0x0000003f050c7890 */ /* 0x001fc6000fffe0ff */
[----:B------:R-:W-:Y:S04]  /*8580*/  STS.U16 [R203+UR9+0x2e00], R44 ;  /* 0x002e002ccb007988 */ /* 0x000fe80008000409 */
[----:B------:R-:W-:Y:S04]  /*8590*/  STS.U16 [R203+UR9+0x3200], R6 ;  /* 0x00320006cb007988 */ /* 0x000fe80008000409 */
[----:B------:R0:W-:Y:S01]  /*85a0*/  STS.U16 [R203+UR9+0x3600], R7 ;  /* 0x00360007cb007988 */ /* 0x0001e20008000409 */
[----:B------:R-:W-:-:S03]  /*85b0*/  USHF.R.S32.HI UR7, URZ, 0x1f, UR12 ;  /* 0x0000001fff077899 */ /* 0x000fc6000801140c */
[----:B------:R-:W-:Y:S01]  /*85c0*/  STS.U16 [R203+UR9+0x3a00], R8 ;  /* 0x003a0008cb007988 */ /* 0x000fe20008000409 */
[----:B------:R-:W-:-:S03]  /*85d0*/  IMAD R216, R52, 0xf, RZ ;  /* 0x0000000f34d87824 */ /* 0x000fc600078e02ff */
[----:B------:R1:W-:Y:S01]  /*85e0*/  STS.U16 [R203+UR9+0x3e00], R9 ;  /* 0x003e0009cb007988 */ /* 0x0003e20008000409 */
[----:B0-----:R-:W-:-:S03]  /*85f0*/  SHF.R.S32.HI R7, RZ, 0x1f, R52 ;  /* 0x0000001fff077819 */ /* 0x001fc60000011434 */
[----:B------:R-:W-:Y:S04]  /*8600*/  STS.U16 [R37+UR9+0x300], R10 ;  /* 0x0003000a25007988 */ /* 0x000fe80008000409 */
[----:B------:R-:W-:Y:S01]  /*8610*/  STS.U16 [R37+UR9+0x700], R11 ;  /* 0x0007000b25007988 */ /* 0x000fe20008000409 */
[----:B------:R-:W-:-:S03]  /*8620*/  SHF.L.U64.HI R6, R52, 0x1, R7 ;  /* 0x0000000134067819 */ /* 0x000fc60000010207 */
        /* <DEDUP_REMOVED lines=13> */
[----:B------:R0:W-:Y:S01]  /*8700*/  STS.U16 [R37+UR9+0x3f00], R25 ;  /* 0x003f001925007988 */ /* 0x0001e20008000409 */
[----:B------:R2:W-:Y:S06]  /*8710*/  MEMBAR.ALL.CTA ;  /* 0x0000000000007992 */ /* 0x0005ec0000008000 */
[----:B--2---:R-:W2:Y:S01]  /*8720*/  FENCE.VIEW.ASYNC.S ;  /* 0x00000000000073c6 */ /* 0x004ea20000000000 */
[----:B------:R-:W-:Y:S01]  /*8730*/  ULEA.HI UR7, UR7, UR12, URZ, 0x6 ;  /* 0x0000000c07077291 */ /* 0x000fe2000f8f30ff */
[----:B-1----:R-:W-:Y:S01]  /*8740*/  IMAD.MOV.U32 R203, RZ, RZ, R215 ;  /* 0x000000ffffcb7224 */ /* 0x002fe200078e00d7 */
[----:B------:R-:W-:Y:S01]  /*8750*/  UIADD3 UR5, UPT, UPT, UR9, 0x4000, URZ ;  /* 0x0000400009057890 */ /* 0x000fe2000fffe0ff */
[----:B------:R1:W-:Y:S01]  /*8760*/  STL [R1], R216 ;  /* 0x000000d801007387 */ /* 0x0003e20000100800 */
[----:B------:R-:W-:Y:S01]  /*8770*/  ISETP.NE.U32.AND P0, PT, R204, RZ, PT ;  /* 0x000000ffcc00720c */ /* 0x000fe20003f05070 */
[----:B------:R-:W-:-:S02]  /*8780*/  USHF.R.S32.HI UR7, URZ, 0x6, UR7 ;  /* 0x00000006ff077899 */ /* 0x000fc40008011407 */
[----:B------:R1:W-:Y:S01]  /*8790*/  STL [R1+0x68], R6 ;  /* 0x0000680601007387 */ /* 0x0003e20000100800 */
[----:B------:R-:W-:Y:S01]  /*87a0*/  IADD3.X R5, PT, PT, R39, UR13, RZ, P1, !PT ;  /* 0x0000000d27057c10 */ /* 0x000fe20008ffe4ff */
[----:B------:R-:W-:Y:S01]  /*87b0*/  USHF.R.U32.HI UR5, URZ, 0x4, UR5 ;  /* 0x00000004ff057899 */ /* 0x000fe20008011605 */
[----:B------:R-:W-:Y:S01]  /*87c0*/  ISETP.LT.OR P1, PT, R203, 0x40, P0 ;  /* 0x00000040cb00780c */ /* 0x000fe20000721670 */
[----:B------:R-:W-:Y:S02]  /*87d0*/  UISETP.LT.AND UP1, UPT, UR7, 0x1, UPT ;  /* 0x000000010700788c */ /* 0x000fe4000bf21270 */
[----:B------:R-:W-:Y:S02]  /*87e0*/  USGXT.U32 UR19, UR5, 0xe ;  /* 0x0000000e0513789a */ /* 0x000fe40008000000 */
[----:B------:R-:W-:Y:S02]  /*87f0*/  USEL UR5, UR7, 0x1, !UP1 ;  /* 0x0000000107057887 */ /* 0x000fe4000c800000 */
[----:B------:R-:W-:Y:S01]  /*8800*/  UIADD3 UR14, UP1, UPT, UR19, 0x2, URZ ;  /* 0x00000002130e7890 */ /* 0x000fe2000ff3e0ff */
[----:B------:R-:W-:Y:S01]  /*8810*/  IMAD.MOV.U32 R205, RZ, RZ, R231 ;  /* 0x000000ffffcd7224 */ /* 0x000fe200078e00e7 */
[----:B------:R-:W-:Y:S01]  /*8820*/  UIADD3 UR7, UPT, UPT, UR5, -0x1, URZ ;  /* 0xffffffff05077890 */ /* 0x000fe2000fffe0ff */
[----:B------:R-:W-:Y:S01]  /*8830*/  IMAD.MOV.U32 R207, RZ, RZ, R229 ;  /* 0x000000ffffcf7224 */ /* 0x000fe200078e00e5 */
[----:B------:R-:W-:Y:S01]  /*8840*/  UMOV UR4, URZ ;  /* 0x000000ff00047c82 */ /* 0x000fe20008000000 */
[----:B------:R-:W-:-:S02]  /*8850*/  IMAD.MOV.U32 R208, RZ, RZ, R227 ;  /* 0x000000ffffd07224 */ /* 0x000fc400078e00e3 */
[----:B------:R-:W-:Y:S02]  /*8860*/  IMAD.MOV.U32 R210, RZ, RZ, R225 ;  /* 0x000000ffffd27224 */ /* 0x000fe400078e00e1 */
[----:B------:R-:W-:Y:S01]  /*8870*/  IMAD.MOV.U32 R214, RZ, RZ, R221 ;  /* 0x000000ffffd67224 */ /* 0x000fe200078e00dd */
[----:B------:R-:W-:Y:S01]  /*8880*/  UIADD3.X UR15, UPT, UPT, UR4, 0x40004040, URZ, UP1, !UPT ;  /* 0x40004040040f7890 */ /* 0x000fe20008ffe4ff */
[C---:B------:R-:W-:Y:S02]  /*8890*/  IMAD.SHL.U32 R252, R52.reuse, 0x10, RZ ;  /* 0x0000001034fc7824 */ /* 0x040fe400078e00ff */
[C---:B------:R-:W-:Y:S02]  /*88a0*/  IMAD R251, R52.reuse, 0x11, RZ ;  /* 0x0000001134fb7824 */ /* 0x040fe400078e02ff */
[C---:B------:R-:W-:Y:S02]  /*88b0*/  IMAD R250, R52.reuse, 0x12, RZ ;  /* 0x0000001234fa7824 */ /* 0x040fe400078e02ff */
[----:B------:R-:W-:-:S02]  /*88c0*/  IMAD R249, R52, 0x13, RZ ;  /* 0x0000001334f97824 */ /* 0x000fc400078e02ff */
[C---:B------:R-:W-:Y:S02]  /*88d0*/  IMAD R248, R52.reuse, 0x14, RZ ;  /* 0x0000001434f87824 */ /* 0x040fe400078e02ff */
[C---:B------:R-:W-:Y:S02]  /*88e0*/  IMAD R247, R52.reuse, 0x15, RZ ;  /* 0x0000001534f77824 */ /* 0x040fe400078e02ff */
[C---:B------:R-:W-:Y:S02]  /*88f0*/  IMAD R246, R52.reuse, 0x16, RZ ;  /* 0x0000001634f67824 */ /* 0x040fe400078e02ff */
        /* <DEDUP_REMOVED lines=9> */
[C---:B------:R-:W-:Y:S02]  /*8990*/  IMAD.SHL.U32 R236, R52.reuse, 0x20, RZ ;  /* 0x0000002034ec7824 */ /* 0x040fe400078e00ff */
        /* <DEDUP_REMOVED lines=12> */
[C---:B------:R-:W-:Y:S01]  /*8a60*/  IMAD R221, R52.reuse, 0x2d, RZ ;  /* 0x0000002d34dd7824 */ /* 0x040fe200078e02ff */
[----:B------:R-:W-:Y:S01]  /*8a70*/  UMOV UR6, URZ ;  /* 0x000000ff00067c82 */ /* 0x000fe20008000000 */
[----:B------:R-:W-:Y:S02]  /*8a80*/  UISETP.NE.U32.AND UP1, UPT, UR7, URZ, UPT ;  /* 0x000000ff0700728c */ /* 0x000fe4000bf25070 */
[----:B------:R-:W-:Y:S01]  /*8a90*/  UIADD3 UR18, UPT, UPT, UR8, 0x80, URZ ;  /* 0x0000008008127890 */ /* 0x000fe2000fffe0ff */
[----:B------:R-:W-:Y:S01]  /*8aa0*/  IMAD.SHL.U32 R38, R53, 0x40, RZ ;  /* 0x0000004035267824 */ /* 0x000fe200078e00ff */
[----:B------:R-:W-:Y:S01]  /*8ab0*/  SHF.R.S32.HI R198, RZ, 0x1f, R2 ;  /* 0x0000001fffc67819 */ /* 0x000fe20000011402 */
[C---:B------:R-:W-:Y:S01]  /*8ac0*/  IMAD R218, R52.reuse, 0x2e, RZ ;  /* 0x0000002e34da7824 */ /* 0x040fe200078e02ff */
        /* <DEDUP_REMOVED lines=33> */
[----:B------:R-:W-:Y:S01]  /*8ce0*/  IMAD R51, R52, 0x3f, RZ ;  /* 0x0000003f34337824 */ /* 0x000fe200078e02ff */
[----:B------:R-:W-:-:S02]  /*8cf0*/  SHF.R.S32.HI R52, RZ, 0x1f, R248 ;  /* 0x0000001fff347819 */ /* 0x000fc400000114f8 */
[----:B------:R-:W-:Y:S02]  /*8d00*/  SHF.R.S32.HI R35, RZ, 0x1f, R247 ;  /* 0x0000001fff237819 */ /* 0x000fe400000114f7 */
[----:B------:R-:W-:Y:S02]  /*8d10*/  SHF.R.S32.HI R34, RZ, 0x1f, R246 ;  /* 0x0000001fff227819 */ /* 0x000fe400000114f6 */
[----:B------:R-:W-:Y:S02]  /*8d20*/  SHF.R.S32.HI R33, RZ, 0x1f, R245 ;  /* 0x0000001fff217819 */ /* 0x000fe400000114f5 */
[----:B------:R-:W-:Y:S02]  /*8d30*/  SHF.R.S32.HI R32, RZ, 0x1f, R244 ;  /* 0x0000001fff207819 */ /* 0x000fe400000114f4 */
[----:B------:R-:W-:Y:S02]  /*8d40*/  SHF.R.S32.HI R31, RZ, 0x1f, R243 ;  /* 0x0000001fff1f7819 */ /* 0x000fe400000114f3 */
[----:B------:R-:W-:-:S02]  /*8d50*/  SHF.R.S32.HI R30, RZ, 0x1f, R242 ;  /* 0x0000001fff1e7819 */ /* 0x000fc400000114f2 */
[----:B------:R-:W-:Y:S02]  /*8d60*/  SHF.R.S32.HI R29, RZ, 0x1f, R241 ;  /* 0x0000001fff1d7819 */ /* 0x000fe400000114f1 */
[----:B------:R-:W-:Y:S02]  /*8d70*/  SHF.R.S32.HI R28, RZ, 0x1f, R240 ;  /* 0x0000001fff1c7819 */ /* 0x000fe400000114f0 */
[----:B------:R-:W-:Y:S02]  /*8d80*/  SHF.R.S32.HI R27, RZ, 0x1f, R239 ;  /* 0x0000001fff1b7819 */ /* 0x000fe400000114ef */
[----:B------:R-:W-:Y:S02]  /*8d90*/  SHF.R.S32.HI R26, RZ, 0x1f, R238 ;  /* 0x0000001fff1a7819 */ /* 0x000fe400000114ee */
[----:B0-----:R-:W-:Y:S02]  /*8da0*/  SHF.R.S32.HI R25, RZ, 0x1f, R237 ;  /* 0x0000001fff197819 */ /* 0x001fe400000114ed */
        /* <DEDUP_REMOVED lines=11> */
[----:B------:R-:W-:Y:S02]  /*8e60*/  SHF.R.S32.HI R13, RZ, 0x1f, R225 ;  /* 0x0000001fff0d7819 */ /* 0x000fe400000114e1 */
[----:B------:R-:W-:-:S02]  /*8e70*/  SHF.R.S32.HI R12, RZ, 0x1f, R224 ;  /* 0x0000001fff0c7819 */ /* 0x000fc400000114e0 */
[----:B------:R-:W-:Y:S01]  /*8e80*/  SHF.R.S32.HI R11, RZ, 0x1f, R221 ;  /* 0x0000001fff0b7819 */ /* 0x000fe200000114dd */
[----:B--2---:R-:W-:Y:S06]  /*8e90*/  BAR.SYNC.DEFER_BLOCKING 0x0 ;  /* 0x0000000000007b1d */ /* 0x004fec0000010000 */
[----:B-1----:R-:W-:Y:S05]  /*8ea0*/  @P1 BRA `(.L_x_7) ;  /* 0x0000000000701947 */ /* 0x002fea0003800000 */
[----:B------:R-:W-:Y:S01]  /*8eb0*/  USHF.R.U32.HI UR12, URZ, 0x4, UR9 ;  /* 0x00000004ff0c7899 */ /* 0x000fe20008011609 */
[----:B------:R-:W-:Y:S01]  /*8ec0*/  UMOV UR4, URZ ;  /* 0x000000ff00047c82 */ /* 0x000fe20008000000 */
[----:B------:R-:W-:Y:S02]  /*8ed0*/  UIADD3 UR16, UPT, UPT, UR8, 0x88, URZ ;  /* 0x0000008808107890 */ /* 0x000fe4000fffe0ff */
[----:B------:R-:W-:Y:S02]  /*8ee0*/  USGXT.U32 UR12, UR12, 0xe ;  /* 0x0000000e0c0c789a */ /* 0x000fe40008000000 */
[----:B------:R-:W-:Y:S02]  /*8ef0*/  UIADD3 UR17, UPT, UPT, UR8, 0x90, URZ ;  /* 0x0000009008117890 */ /* 0x000fe4000fffe0ff */
[----:B------:R-:W-:Y:S02]  /*8f00*/  UIADD3 UR28, UP2, UPT, UR12, 0x2, URZ ;  /* 0x000000020c1c7890 */ /* 0x000fe4000ff5e0ff */
[----:B------:R-:W-:-:S02]  /*8f10*/  UIADD3 UR26, UPT, UPT, UR8, 0x98, URZ ;  /* 0x00000098081a7890 */ /* 0x000fc4000fffe0ff */
[----:B------:R-:W-:Y:S01]  /*8f20*/  UIADD3.X UR29, UPT, UPT, UR4, 0x40004040, URZ, UP2, !UPT ;  /* 0x40004040041d7890 */ /* 0x000fe200097fe4ff */
[----:B------:R-:W-:Y:S01]  /*8f30*/  UMOV UR30, 0x0 ;  /* 0x00000000001e7882 */ /* 0x000fe20000000000 */
[----:B------:R-:W-:Y:S02]  /*8f40*/  UMOV UR31, 0x8200010 ;  /* 0x08200010001f7882 */ /* 0x000fe40000000000 */
[----:B------:R-:W-:Y:S02]  /*8f50*/  UIADD3.64 UR20, UPT, UPT, UR28, 0x2, URZ ;  /* 0x000000021c147897 */ /* 0x000fe4000fffe0ff */
[----:B------:R-:W-:Y:S01]  /*8f60*/  UIADD3.64 UR24, UPT, UPT, UR28, 0x4, URZ ;  /* 0x000000041c187897 */ /* 0x000fe2000fffe0ff */
[----:B------:R-:W-:Y:S01]  /*8f70*/  UMOV UR13, 0x40004040 ;  /* 0x40004040000d7882 */ /* 0x000fe20000000000 */
[----:B------:R-:W-:Y:S01]  /*8f80*/  UMOV UR32, 0x0 ;  /* 0x0000000000207882 */ /* 0x000fe20000000000 */
[----:B------:R-:W-:Y:S01]  /*8f90*/  UMOV UR33, 0x8200010 ;  /* 0x0820001000217882 */ /* 0x000fe20000000000 */
[----:B------:R-:W-:Y:S01]  /*8fa0*/  UMOV UR34, 0x0 ;  /* 0x0000000000227882 */ /* 0x000fe20000000000 */
[----:B------:R-:W-:Y:S01]  /*8fb0*/  UMOV UR35, 0x8200010 ;  /* 0x0820001000237882 */ /* 0x000fe20000000000 */
[----:B------:R-:W-:Y:S01]  /*8fc0*/  UMOV UR4, UR11 ;  /* 0x0000000b00047c82 */ /* 0x000fe20008000000 */
[----:B------:R-:W-:Y:S01]  /*8fd0*/  UMOV UR5, URZ ;  /* 0x000000ff00057c82 */ /* 0x000fe20008000000 */
[----:B------:R0:W-:Y:S01]  /*8fe0*/  UTCHMMA tmem[UR18], gdesc[UR12], tmem[UR8], tmem[UR30], idesc[UR31], !UPT ;  /* 0x00ff1e0c120079ea */ /* 0x0001e2000f800008 */
[----:B------:R-:W-:Y:S01]  /*8ff0*/  UMOV UR36, 0x0 ;  /* 0x0000000000247882 */ /* 0x000fe20000000000 */
[----:B------:R-:W-:Y:S01]  /*9000*/  UMOV UR37, 0x8200010 ;  /* 0x0820001000257882 */ /* 0x000fe20000000000 */
[----:B------:R0:W-:Y:S01]  /*9010*/  UTCHMMA tmem[UR16], gdesc[UR28], tmem[UR8], tmem[UR32], idesc[UR33], UPT ;  /* 0x00ff201c100079ea */ /* 0x0001e2000b800008 */
[----:B------:R-:W-:Y:S01]  /*9020*/  UMOV UR4, UR4 ;  /* 0x0000000400047c82 */ /* 0x000fe20008000000 */
[----:B------:R0:W-:Y:S01]  /*9030*/  UTCHMMA tmem[UR17], gdesc[UR20], tmem[UR8], tmem[UR34], idesc[UR35], UPT ;  /* 0x00ff2214110079ea */ /* 0x0001e2000b800008 */
[----:B------:R0:W-:Y:S01]  /*9040*/  UTCHMMA tmem[UR26], gdesc[UR24], tmem[UR8], tmem[UR36], idesc[UR37], UPT ;  /* 0x00ff24181a0079ea */ /* 0x0001e2000b800008 */
[----:B------:R0:W-:Y:S01]  /*9050*/  UTCBAR [UR4], URZ ;  /* 0x000000ff040073e9 */ /* 0x0001e200080000ff */
[----:B------:R-:W-:Y:S01]  /*9060*/  NOP ;  /* 0x0000000000007918 */ /* 0x000fe20000000000 */
.L_x_7:
        /* <DEDUP_REMOVED lines=17> */
[----:B------:R-:W-:Y:S01]  /*9180*/  SHF.R.S32.HI R214, RZ, 0x1f, R51 ;  /* 0x0000001fffd67819 */ /* 0x000fe20000011433 */
[----:B------:R-:W-:Y:S06]  /*9190*/  BRA.U !UP1, `(.L_x_8) ;  /* 0x0000003509d87547 */ /* 0x000fec000b800000 */
[----:B------:R1:W-:Y:S04]  /*91a0*/  STL [R1+0x80], R36 ;  /* 0x0000802401007387 */ /* 0x0003e80000100800 */
[----:B-1----:R-:W2:Y:S04]  /*91b0*/  LDL R36, [R1+0x40] ;  /* 0x0000400001247983 */ /* 0x002ea80000100800 */
[----:B------:R1:W-:Y:S04]  /*91c0*/  STL [R1+0x7c], R3 ;  /* 0x00007c0301007387 */ /* 0x0003e80000100800 */
[----:B-1----:R-:W3:Y:S04]  /*91d0*/  LDL R3, [R1+0x3c] ;  /* 0x00003c0001037983 */ /* 0x002ee80000100800 */
[----:B------:R1:W-:Y:S04]  /*91e0*/  STL [R1+0x78], R0 ;  /* 0x0000780001007387 */ /* 0x0003e80000100800 */
[----:B-1----:R-:W4:Y:S01]  /*91f0*/  LDL R0, [R1+0x38] ;  /* 0x0000380001007983 */ /* 0x002f220000100800 */
[----:B------:R-:W-:Y:S01]  /*9200*/  SHF.L.U64.HI R198, R2, 0x1, R198 ;  /* 0x0000000102c67819 */ /* 0x000fe200000102c6 */
[----:B0-----:R-:W-:-:S02]  /*9210*/  UIADD3.64 UR24, UPT, UPT, UR14, 0x2, URZ ;  /* 0x000000020e187897 */ /* 0x001fc4000fffe0ff */
[----:B------:R-:W-:-:S03]  /*9220*/  UIADD3.64 UR26, UPT, UPT, UR14, 0x4, URZ ;  /* 0x000000040e1a7897 */ /* 0x000fc6000fffe0ff */
[----:B------:R-:W4:Y:S01]  /*9230*/  LDL R198, [R1+0x2c] ;  /* 0x00002c0001c67983 */ /* 0x000f220000100800 */
[----:B--2---:R-:W-:-:S03]  /*9240*/  SHF.L.U64.HI R197, R36, 0x1, R197 ;  /* 0x0000000124c57819 */ /* 0x004fc600000102c5 */
[----:B------:R0:W5:Y:S04]  /*9250*/  LDL.LU R36, [R1+0x80] ;  /* 0x0000800001247983 */ /* 0x0001680000300800 */
[----:B------:R1:W-:Y:S01]  /*9260*/  STL [R1+0x14], R197 ;  /* 0x000014c501007387 */ /* 0x0003e20000100800 */
[----:B---3--:R-:W-:-:S03]  /*9270*/  SHF.L.U64.HI R196, R3, 0x1, R196 ;  /* 0x0000000103c47819 */ /* 0x008fc600000102c4 */
[----:B-1----:R-:W2:Y:S04]  /*9280*/  LDL R197, [R1+0x30] ;  /* 0x0000300001c57983 */ /* 0x002ea80000100800 */
[----:B------:R0:W5:Y:S04]  /*9290*/  LDL.LU R3, [R1+0x7c] ;  /* 0x00007c0001037983 */ /* 0x0001680000300800 */
[----:B------:R1:W-:Y:S01]  /*92a0*/  STL [R1+0x18], R196 ;  /* 0x000018c401007387 */ /* 0x0003e20000100800 */
[----:B----4-:R-:W-:-:S03]  /*92b0*/  SHF.L.U64.HI R195, R0, 0x1, R195 ;  /* 0x0000000100c37819 */ /* 0x010fc600000102c3 */
[----:B-1----:R-:W3:Y:S04]  /*92c0*/  LDL R196, [R1+0x34] ;  /* 0x0000340001c47983 */ /* 0x002ee80000100800 */
[----:B------:R0:W5:Y:S04]  /*92d0*/  LDL.LU R0, [R1+0x78] ;  /* 0x0000780001007983 */ /* 0x0001680000300800 */
[----:B------:R1:W-:Y:S04]  /*92e0*/  STL [R1+0x1c], R195 ;  /* 0x00001cc301007387 */ /* 0x0003e80000100800 */
[----:B-1----:R-:W4:Y:S01]  /*92f0*/  LDL R195, [R1+0x10] ;  /* 0x0000100001c37983 */ /* 0x002f220000100800 */
[----:B------:R-:W-:Y:S01]  /*9300*/  UMOV UR5, UR7 ;  /* 0x0000000700057c82 */ /* 0x000fe20008000000 */
[----:B------:R-:W-:Y:S01]  /*9310*/  UMOV UR20, 0x1 ;  /* 0x0000000100147882 */ /* 0x000fe20000000000 */
[----:B------:R-:W-:Y:S01]  /*9320*/  UMOV UR4, URZ ;  /* 0x000000ff00047c82 */ /* 0x000fe20008000000 */
[----:B----4-:R-:W-:-:S02]  /*9330*/  SHF.L.U64.HI R195, R195, 0x1, R194 ;  /* 0x00000001c3c37819 */ /* 0x010fc400000102c2 */
[----:B---3--:R-:W-:Y:S02]  /*9340*/  SHF.L.U64.HI R194, R196, 0x1, R193 ;  /* 0x00000001c4c27819 */ /* 0x008fe400000102c1 */
[----:B--2---:R-:W-:Y:S01]  /*9350*/  SHF.L.U64.HI R193, R197, 0x1, R192 ;  /* 0x00000001c5c17819 */ /* 0x004fe200000102c0 */
[----:B------:R0:W-:Y:S01]  /*9360*/  STL [R1+0x20], R195 ;  /* 0x000020c301007387 */ /* 0x0001e20000100800 */
[----:B------:R-:W-:Y:S02]  /*9370*/  SHF.L.U64.HI R192, R198, 0x1, R191 ;  /* 0x00000001c6c07819 */ /* 0x000fe400000102bf */
[----:B------:R-:W-:Y:S01]  /*9380*/  SHF.L.U64.HI R191, R222, 0x1, R190 ;  /* 0x00000001debf7819 */ /* 0x000fe200000102be */
[----:B------:R0:W-:Y:S01]  /*9390*/  STL [R1+0x44], R194 ;  /* 0x000044c201007387 */ /* 0x0001e20000100800 */
[----:B------:R-:W-:Y:S02]  /*93a0*/  SHF.L.U64.HI R190, R220, 0x1, R189 ;  /* 0x00000001dcbe7819 */ /* 0x000fe400000102bd */
[----:B------:R-:W-:Y:S01]  /*93b0*/  SHF.L.U64.HI R189, R223, 0x1, R188 ;  /* 0x00000001dfbd7819 */ /* 0x000fe200000102bc */
[----:B------:R0:W-:Y:S01]  /*93c0*/  STL [R1+0x48], R193 ;  /* 0x000048c101007387 */ /* 0x0001e20000100800 */
[----:B------:R-:W-:-:S02]  /*93d0*/  SHF.L.U64.HI R188, R219, 0x1, R63 ;  /* 0x00000001dbbc7819 */ /* 0x000fc4000001023f */
[----:B------:R-:W-:Y:S01]  /*93e0*/  SHF.L.U64.HI R63, R217, 0x1, R62 ;  /* 0x00000001d93f7819 */ /* 0x000fe2000001023e */
        /* <DEDUP_REMOVED lines=10> */
[----:B------:R-:W-:Y:S01]  /*9490*/  SHF.L.U64.HI R52, R247, 0x1, R35 ;  /* 0x00000001f7347819 */ /* 0x000fe20000010223 */
[----:B------:R-:W-:Y:S01]  /*94a0*/  IMAD.MOV.U32 R52, RZ, RZ, R4 ;  /* 0x000000ffff347224 */ /* 0x000fe200078e0004 */
[----:B------:R-:W-:Y:S01]  /*94b0*/  SHF.L.U64.HI R35, R246, 0x1, R34 ;  /* 0x00000001f6237819 */ /* 0x000fe20000010222 */
[----:B------:R0:W-:Y:S01]  /*94c0*/  STL [R1+0x5c], R188 ;  /* 0x00005cbc01007387 */ /* 0x0001e20000100800 */
[----:B------:R-:W-:Y:S01]  /*94d0*/  SHF.L.U64.HI R34, R245, 0x1, R33 ;  /* 0x00000001f5227819 */ /* 0x000fe20000010221 */
[----:B------:R-:W-:Y:S01]  /*94e0*/  IMAD.MOV.U32 R53, RZ, RZ, R5 ;  /* 0x000000ffff357224 */ /* 0x000fe200078e0005 */
[----:B------:R-:W-:Y:S01]  /*94f0*/  SHF.L.U64.HI R33, R244, 0x1, R32 ;  /* 0x00000001f4217819 */ /* 0x000fe20000010220 */
[----:B------:R0:W-:Y:S01]  /*9500*/  STL [R1+0x60], R63 ;  /* 0x0000603f01007387 */ /* 0x0001e20000100800 */
[----:B------:R-:W-:-:S02]  /*9510*/  SHF.L.U64.HI R32, R243, 0x1, R31 ;  /* 0x00000001f3207819 */ /* 0x000fc4000001021f */
[----:B------:R-:W-:Y:S01]  /*9520*/  SHF.L.U64.HI R31, R242, 0x1, R30 ;  /* 0x00000001f21f7819 */ /* 0x000fe2000001021e */
[----:B------:R0:W-:Y:S01]  /*9530*/  STL [R1+0x64], R62 ;  /* 0x0000643e01007387 */ /* 0x0001e20000100800 */
[----:B------:R-:W-:Y:S02]  /*9540*/  SHF.L.U64.HI R30, R241, 0x1, R29 ;  /* 0x00000001f11e7819 */ /* 0x000fe4000001021d */
[----:B------:R-:W-:Y:S02]  /*9550*/  SHF.L.U64.HI R29, R240, 0x1, R28 ;  /* 0x00000001f01d7819 */ /* 0x000fe4000001021c */
[----:B------:R-:W-:Y:S02]  /*9560*/  SHF.L.U64.HI R28, R239, 0x1, R27 ;  /* 0x00000001ef1c7819 */ /* 0x000fe4000001021b */
[----:B------:R-:W-:Y:S02]  /*9570*/  SHF.L.U64.HI R27, R238, 0x1, R26 ;  /* 0x00000001ee1b7819 */ /* 0x000fe4000001021a */
[----:B------:R-:W-:-:S02]  /*9580*/  SHF.L.U64.HI R26, R237, 0x1, R25 ;  /* 0x00000001ed1a7819 */ /* 0x000fc40000010219 */
[----:B------:R-:W-:Y:S02]  /*9590*/  SHF.L.U64.HI R25, R236, 0x1, R24 ;  /* 0x00000001ec197819 */ /* 0x000fe40000010218 */
        /* <DEDUP_REMOVED lines=30> */
[----:B0-----:R-:W-:-:S07]  /*9780*/  SHF.L.U64.HI R6, R51, 0x1, R214 ;  /* 0x0000000133067819 */ /* 0x001fce00000102d6 */
.L_x_11:
[----:B------:R-:W2:Y:S01]  /*9790*/  LDL R9, [R1+0x68] ;  /* 0x0000680001097983 */ /* 0x000ea20000100800 */
[C---:B-----5:R-:W-:Y:S02]  /*97a0*/  ISETP.GT.AND P5, PT, R3.reuse, 0x1, PT ;  /* 0x000000010300780c */ /* 0x060fe40003fa4270 */
[----:B------:R-:W-:Y:S02]  /*97b0*/  IADD3 R8, P1, PT, R2, R52, RZ ;  /* 0x0000003402087210 */ /* 0x000fe40007f3e0ff */
[----:B------:R-:W-:Y:S02]  /*97c0*/  PRMT R4, RZ, 0x7610, R4 ;  /* 0x00007610ff047816 */ /* 0x000fe40000000004 */
[----:B------:R-:W-:Y:S01]  /*97d0*/  ISETP.GT.AND P3, PT, R3, 0x2, PT ;  /* 0x000000020300780c */ /* 0x000fe20003f64270 */
[----:B--2---:R-:W-:-:S06]  /*97e0*/  IMAD.X R9, R53, 0x1, R9, P1 ;  /* 0x0000000135097824 */ /* 0x004fcc00008e0609 */
[----:B------:R0:W5:Y:S04]  /*97f0*/  @P5 LDG.E.U16 R4, desc[UR22][R8.64] ;  /* 0x0000001608045981 */ /* 0x000168000c1e1500 */
[----:B------:R-:W0:Y:S01]  /*9800*/  LDL R9, [R1+0x40] ;  /* 0x0000400001097983 */ /* 0x000e220000100800 */
[----:B------:R-:W-:Y:S02]  /*9810*/  SHF.R.S32.HI R7, RZ, 0x1f, R2 ;  /* 0x0000001fff077819 */ /* 0x000fe40000011402 */
[C---:B------:R-:W-:Y:S02]  /*9820*/  LEA R6, P4, R2.reuse, R52, 0x1 ;  /* 0x0000003402067211 */ /* 0x040fe400078808ff */
[----:B------:R-:W-:Y:S02]  /*9830*/  SHF.L.U64.HI R7, R2, 0x1, R7 ;  /* 0x0000000102077819 */ /* 0x000fe40000010207 */
[----:B------:R-:W-:-:S03]  /*9840*/  PRMT R5, RZ, 0x7610, R5 ;  /* 0x00007610ff057816 */ /* 0x000fc60000000005 */
[----:B------:R-:W-:Y:S01]  /*9850*/  IMAD.X R7, R53, 0x1, R7, P4 ;  /* 0x0000000135077824 */ /* 0x000fe200020e0607 */
[----:B------:R-:W-:-:S04]  /*9860*/  ISETP.GT.AND P1, PT, R3, 0x3, PT ;  /* 0x000000030300780c */ /* 0x000fc80003f24270 */
[----:B------:R1:W2:Y:S01]  /*9870*/  @P3 LDG.E.U16 R5, desc[UR22][R6.64] ;  /* 0x0000001606053981 */ /* 0x0002a2000c1e1500 */
[----:B------:R-:W-:-:S03]  /*9880*/  PRMT R204, RZ, 0x7610, R204 ;  /* 0x00007610ffcc7816 */ /* 0x000fc600000000cc */
[----:B------:R-:W1:Y:S01]  /*9890*/  LDL R7, [R1+0x3c] ;  /* 0x00003c0001077983 */ /* 0x000e620000100800 */
[----:B0-----:R-:W-:-:S03]  /*98a0*/  LEA R8, P6, R9, R52, 0x1 ;  /* 0x0000003409087211 */ /* 0x001fc600078c08ff */
[----:B------:R-:W3:Y:S02]  /*98b0*/  LDL R9, [R1+0x14] ;  /* 0x0000140001097983 */ /* 0x000ee40000100800 */
[----:B---3--:R-:W-:-:S05]  /*98c0*/  IMAD.X R9, R53, 0x1, R9, P6 ;  /* 0x0000000135097824 */ /* 0x008fca00030e0609 */
[----:B------:R0:W2:Y:S04]  /*98d0*/  @P1 LDG.E.U16 R204, desc[UR22][R8.64] ;  /* 0x0000001608cc1981 */ /* 0x0000a8000c1e1500 */
[----:B------:R-:W0:Y:S01]  /*98e0*/  LDL R9, [R1+0x38] ;  /* 0x0000380001097983 */ /* 0x000e220000100800 */
[----:B-1----:R-:W-:-:S03]  /*98f0*/  LEA R6, P5, R7, R52, 0x1 ;  /* 0x0000003407067211 */ /* 0x002fc600078a08ff */
[----:B------:R-:W3:Y:S01]  /*9900*/  LDL R7, [R1+0x18] ;  /* 0x0000180001077983 */ /* 0x000ee20000100800 */
[----:B------:R-:W-:Y:S02]  /*9910*/  ISETP.GT.AND P4, PT, R3, 0x4, PT ;  /* 0x000000040300780c */ /* 0x000fe40003f84270 */
[----:B------:R-:W-:Y:S02]  /*9920*/  PRMT R202, RZ, 0x7610, R202 ;  /* 0x00007610ffca7816 */ /* 0x000fe400000000ca */
[----:B0-----:R-:W-:Y:S02]  /*9930*/  LEA R8, P6, R9, R52, 0x1 ;  /* 0x0000003409087211 */ /* 0x001fe400078c08ff */
[----:B------:R-:W4:Y:S01]  /*9940*/  LDL R9, [R1+0x1c] ;  /* 0x00001c0001097983 */ /* 0x000f220000100800 */
[----:B---3--:R-:W-:Y:S01]  /*9950*/  IMAD.X R7, R53, 0x1, R7, P5 ;  /* 0x0000000135077824 */ /* 0x008fe200028e0607 */
[----:B------:R-:W-:-:S05]  /*9960*/  ISETP.GT.AND P3, PT, R3, 0x5, PT ;  /* 0x000000050300780c */ /* 0x000fca0003f64270 */
[----:B------:R0:W3:Y:S01]  /*9970*/  @P4 LDG.E.U16 R202, desc[UR22][R6.64] ;  /* 0x0000001606ca4981 */ /* 0x0000e2000c1e1500 */
[----:B------:R-:W-:-:S03]  /*9980*/  PRMT R203, RZ, 0x7610, R203 ;  /* 0x00007610ffcb7816 */ /* 0x000fc600000000cb */
[----:B------:R-:W0:Y:S01]  /*9990*/  LDL R7, [R1+0x10] ;  /* 0x0000100001077983 */ /* 0x000e220000100800 */
[----:B----4-:R-:W-:-:S05]  /*99a0*/  IMAD.X R9, R53, 0x1, R9, P6 ;  /* 0x0000000135097824 */ /* 0x010fca00030e0609 */
[----:B------:R1:W3:Y:S04]  /*99b0*/  @P3 LDG.E.U16 R203, desc[UR22][R8.64] ;  /* 0x0000001608cb3981 */ /* 0x0002e8000c1e1500 */
[----:B------:R-:W1:Y:S01]  /*99c0*/  LDL R9, [R1+0x34] ;  /* 0x0000340001097983 */ /* 0x000e620000100800 */
[----:B0-----:R-:W-:-:S03]  /*99d0*/  LEA R6, P5, R7, R52, 0x1 ;  /* 0x0000003407067211 */ /* 0x001fc600078a08ff */
[----:B------:R-:W4:Y:S01]  /*99e0*/  LDL R7, [R1+0x20] ;  /* 0x0000200001077983 */ /* 0x000f220000100800 */
[----:B------:R-:W-:Y:S02]  /*99f0*/  ISETP.GT.AND P1, PT, R3, 0x6, PT ;  /* 0x000000060300780c */ /* 0x000fe40003f24270 */
[----:B------:R-:W-:Y:S02]  /*9a00*/  PRMT R201, RZ, 0x7610, R201 ;  /* 0x00007610ffc97816 */ /* 0x000fe400000000c9 */
[----:B-1----:R-:W-:Y:S02]  /*9a10*/  LEA R8, P6, R9, R52, 0x1 ;  /* 0x0000003409087211 */ /* 0x002fe400078c08ff */
[----:B------:R-:W2:Y:S01]  /*9a20*/  LDL R9, [R1+0x44] ;  /* 0x0000440001097983 */ /* 0x000ea20000100800 */
[----:B----4-:R-:W-:Y:S01]  /*9a30*/  IMAD.X R7, R53, 0x1, R7, P5 ;  /* 0x0000000135077824 */ /* 0x010fe200028e0607 */
[----:B------:R-:W-:-:S05]  /*9a40*/  ISETP.GT.AND P4, PT, R3, 0x7, PT ;  /* 0x000000070300780c */ /* 0x000fca0003f84270 */
[----:B------:R0:W5:Y:S01]  /*9a50*/  @P1 LDG.E.U16 R201, desc[UR22][R6.64] ;  /* 0x0000001606c91981 */ /* 0x000162000c1e1500 */
[----:B------:R-:W-:-:S03]  /*9a60*/  PRMT R200, RZ, 0x7610, R200 ;  /* 0x00007610ffc87816 */ /* 0x000fc600000000c8 */
[----:B------:R-:W0:Y:S01]  /*9a70*/  LDL R7, [R1+0x30] ;  /* 0x0000300001077983 */ /* 0x000e220000100800 */
[----:B--2---:R-:W-:-:S05]  /*9a80*/  IMAD.X R9, R53, 0x1, R9, P6 ;  /* 0x0000000135097824 */ /* 0x004fca00030e0609 */
[----:B------:R1:W5:Y:S04]  /*9a90*/  @P4 LDG.E.U16 R200, desc[UR22][R8.64] ;  /* 0x0000001608c84981 */ /* 0x000368000c1e1500 */
[----:B------:R-:W1:Y:S01]  /*9aa0*/  LDL R9, [R1+0x2c] ;  /* 0x00002c0001097983 */ /* 0x000e620000100800 */
[----:B0-----:R-:W-:-:S03]  /*9ab0*/  LEA R6, P5, R7, R52, 0x1 ;  /* 0x0000003407067211 */ /* 0x001fc600078a08ff */
[----:B------:R-:W2:Y:S01]  /*9ac0*/  LDL R7, [R1+0x48] ;  /* 0x0000480001077983 */ /* 0x000ea20000100800 */
[----:B------:R-:W-:Y:S02]  /*9ad0*/  ISETP.GT.AND P3, PT, R3, 0x8, PT ;  /* 0x000000080300780c */ /* 0x000fe40003f64270 */
[----:B------:R-:W-:Y:S02]  /*9ae0*/  PRMT R198, RZ, 0x7610, R198 ;  /* 0x00007610ffc67816 */ /* 0x000fe400000000c6 */
[----:B-1----:R-:W-:Y:S02]  /*9af0*/  LEA R8, P6, R9, R52, 0x1 ;  /* 0x0000003409087211 */ /* 0x002fe400078c08ff */
[----:B------:R-:W4:Y:S01]  /*9b00*/  LDL R9, [R1+0x4c] ;  /* 0x00004c0001097983 */ /* 0x000f220000100800 */
[----:B--2---:R-:W-:Y:S01]  /*9b10*/  IMAD.X R7, R53, 0x1, R7, P5 ;  /* 0x0000000135077824 */ /* 0x004fe200028e0607 */
[----:B------:R-:W-:-:S05]  /*9b20*/  ISETP.GT.AND P1, PT, R3, 0x9, PT ;  /* 0x000000090300780c */ /* 0x000fca0003f24270 */
[----:B------:R0:W5:Y:S01]  /*9b30*/  @P3 LDG.E.U16 R198, desc[UR22][R6.64] ;  /* 0x0000001606c63981 */ /* 0x000162000c1e1500 */
[----:B------:R-:W-:-:S03]  /*9b40*/  PRMT R199, RZ, 0x7610, R199 ;  /* 0x00007610ffc77816 */ /* 0x000fc600000000c7 */
[----:B------:R-:W0:Y:S01]  /*9b50*/  LDL R7, [R1+0xc] ;  /* 0x00000c0001077983 */ /* 0x000e220000100800 */
[----:B----4-:R-:W-:-:S05]  /*9b60*/  IMAD.X R9, R53, 0x1, R9, P6 ;  /* 0x0000000135097824 */ /* 0x010fca00030e0609 */
        /* <DEDUP_REMOVED lines=29> */
[----:B------:R-:W1:Y:S01]  /*9d40*/  LDL R9, [R1] ;  /* 0x0000000001097983 */ /* 0x000e620000100800 */
[----:B0-----:R-:W-:-:S03]  /*9d50*/  LEA R6, P5, R7, R52, 0x1 ;  /* 0x0000003407067211 */ /* 0x001fc600078a08ff */
[----:B------:R-:W2:Y:S01]  /*9d60*/  LDL R7, [R1+0x60] ;  /* 0x0000600001077983 */ /* 0x000ea20000100800 */
[----:B------:R-:W-:Y:S02]  /*9d70*/  ISETP.GT.AND P3, PT, R3, 0xe, PT ;  /* 0x0000000e0300780c */ /* 0x000fe40003f64270 */
[----:B------:R-:W-:Y:S02]  /*9d80*/  PRMT R11, RZ, 0x7610, R11 ;  /* 0x00007610ff0b7816 */ /* 0x000fe4000000000b */
[----:B-1----:R-:W-:Y:S02]  /*9d90*/  LEA R8, P6, R9, R52, 0x1 ;  /* 0x0000003409087211 */ /* 0x002fe400078c08ff */
[----:B------:R-:W4:Y:S01]  /*9da0*/  LDL R9, [R1+0x64] ;  /* 0x0000640001097983 */ /* 0x000f220000100800 */
[----:B--2---:R-:W-:Y:S01]  /*9db0*/  IMAD.X R7, R53, 0x1, R7, P5 ;  /* 0x0000000135077824 */ /* 0x004fe200028e0607 */
[C---:B------:R-:W-:Y:S02]  /*9dc0*/  ISETP.GT.AND P1, PT, R3.reuse, 0xf, PT ;  /* 0x0000000f0300780c */ /* 0x040fe40003f24270 */
[----:B------:R-:W-:-:S03]  /*9dd0*/  ISETP.GT.AND P4, PT, R3, 0x10, PT ;  /* 0x000000100300780c */ /* 0x000fc60003f84270 */
[----:B------:R0:W5:Y:S01]  /*9de0*/  @P3 LDG.E.U16 R11, desc[UR22][R6.64] ;  /* 0x00000016060b3981 */ /* 0x000162000c1e1500 */
[----:B------:R-:W-:Y:S02]  /*9df0*/  PRMT R194, RZ, 0x7610, R194 ;  /* 0x00007610ffc27816 */ /* 0x000fe400000000c2 */
[----:B0-----:R-:W-:Y:S02]  /*9e00*/  SHF.R.S32.HI R7, RZ, 0x1f, R252 ;  /* 0x0000001fff077819 */ /* 0x001fe400000114fc */
[C---:B------:R-:W-:Y:S02]  /*9e10*/  LEA R6, P5, R252.reuse, R52, 0x1 ;  /* 0x00000034fc067211 */ /* 0x040fe400078a08ff */
[----:B------:R-:W-:Y:S02]  /*9e20*/  SHF.L.U64.HI R7, R252, 0x1, R7 ;  /* 0x00000001fc077819 */ /* 0x000fe40000010207 */
[----:B------:R-:W-:-:S03]  /*9e30*/  PRMT R193, RZ, 0x7610, R193 ;  /* 0x00007610ffc17816 */ /* 0x000fc600000000c1 */
[----:B------:R-:W-:Y:S01]  /*9e40*/  IMAD.X R7, R53, 0x1, R7, P5 ;  /* 0x0000000135077824 */ /* 0x000fe200028e0607 */
[----:B------:R-:W-:-:S04]  /*9e50*/  ISETP.GT.AND P3, PT, R3, 0x11, PT ;  /* 0x000000110300780c */ /* 0x000fc80003f64270 */
[----:B------:R0:W5:Y:S01]  /*9e60*/  @P4 LDG.E.U16 R193, desc[UR22][R6.64] ;  /* 0x0000001606c14981 */ /* 0x000162000c1e1500 */
[----:B------:R-:W-:Y:S02]  /*9e70*/  PRMT R12, RZ, 0x7610, R12 ;  /* 0x00007610ff0c7816 */ /* 0x000fe4000000000c */
[----:B0-----:R-:W-:Y:S02]  /*9e80*/  SHF.R.S32.HI R7, RZ, 0x1f, R250 ;  /* 0x0000001fff077819 */ /* 0x001fe400000114fa */
[C---:B------:R-:W-:Y:S02]  /*9e90*/  LEA R6, P5, R250.reuse, R52, 0x1 ;  /* 0x00000034fa067211 */ /* 0x040fe400078a08ff */
[----:B------:R-:W-:Y:S02]  /*9ea0*/  SHF.L.U64.HI R7, R250, 0x1, R7 ;  /* 0x00000001fa077819 */ /* 0x000fe40000010207 */
[----:B------:R-:W-:-:S03]  /*9eb0*/  PRMT R192, RZ, 0x7610, R192 ;  /* 0x00007610ffc07816 */ /* 0x000fc600000000c0 */
[----:B------:R-:W-:Y:S01]  /*9ec0*/  IMAD.X R7, R53, 0x1, R7, P5 ;  /* 0x0000000135077824 */ /* 0x000fe200028e0607 */
[----:B------:R-:W-:Y:S02]  /*9ed0*/  ISETP.GT.AND P4, PT, R3, 0x13, PT ;  /* 0x000000130300780c */ /* 0x000fe40003f84270 */
[----:B------:R-:W-:Y:S02]  /*9ee0*/  PRMT R13, RZ, 0x7610, R13 ;  /* 0x00007610ff0d7816 */ /* 0x000fe4000000000d */
[----:B------:R-:W-:Y:S02]  /*9ef0*/  PRMT R14, RZ, 0x7610, R14 ;  /* 0x00007610ff0e7816 */ /* 0x000fe4000000000e */
[----:B------:R-:W-:Y:S02]  /*9f00*/  PRMT R191, RZ, 0x7610, R191 ;  /* 0x00007610ffbf7816 */ /* 0x000fe400000000bf */
[----:B------:R-:W-:Y:S02]  /*9f10*/  PRMT R15, RZ, 0x7610, R15 ;  /* 0x00007610ff0f7816 */ /* 0x000fe4000000000f */
        /* <DEDUP_REMOVED lines=19> */
[----:B------:R-:W-:Y:S01]  /*a050*/  PRMT R25, RZ, 0x7610, R25 ;  /* 0x00007610ff197816 */ /* 0x000fe20000000019 */
[----:B----4-:R-:W-:-:S05]  /*a060*/  IMAD.X R9, R53, 0x1, R9, P6 ;  /* 0x0000000135097824 */ /* 0x010fca00030e0609 */
[----:B------:R0:W5:Y:S01]  /*a070*/  @P1 LDG.E.U16 R194, desc[UR22][R8.64] ;  /* 0x0000001608c21981 */ /* 0x000162000c1e1500 */
[----:B------:R-:W-:Y:S02]  /*a080*/  ISETP.GT.AND P1, PT, R3, 0x12, PT ;  /* 0x000000120300780c */ /* 0x000fe40003f24270 */
[----:B0-----:R-:W-:Y:S02]  /*a090*/  SHF.R.S32.HI R9, RZ, 0x1f, R251 ;  /* 0x0000001fff097819 */ /* 0x001fe400000114fb */
[C---:B------:R-:W-:Y:S02]  /*a0a0*/  LEA R8, P6, R251.reuse, R52, 0x1 ;  /* 0x00000034fb087211 */ /* 0x040fe400078c08ff */
[----:B------:R-:W-:-:S07]  /*a0b0*/  SHF.L.U64.HI R9, R251, 0x1, R9 ;  /* 0x00000001fb097819 */ /* 0x000fce0000010209 */
[----:B------:R0:W5:Y:S01]  /*a0c0*/  @P1 LDG.E.U16 R192, desc[UR22][R6.64] ;  /* 0x0000001606c01981 */ /* 0x000162000c1e1500 */
[----:B------:R-:W-:-:S05]  /*a0d0*/  IMAD.X R9, R53, 0x1, R9, P6 ;  /* 0x0000000135097824 */ /* 0x000fca00030e0609 */
[----:B------:R1:W5:Y:S01]  /*a0e0*/  @P3 LDG.E.U16 R12, desc[UR22][R8.64] ;  /* 0x00000016080c3981 */ /* 0x000362000c1e1500 */
[----:B0-----:R-:W-:Y:S02]  /*a0f0*/  SHF.R.S32.HI R7, RZ, 0x1f, R248 ;  /* 0x0000001fff077819 */ /* 0x001fe400000114f8 */
[----:B------:R-:W-:Y:S02]  /*a100*/  ISETP.GT.AND P3, PT, R3, 0x14, PT ;  /* 0x000000140300780c */ /* 0x000fe40003f64270 */
[----:B-1----:R-:W-:Y:S02]  /*a110*/  SHF.R.S32.HI R9, RZ, 0x1f, R249 ;  /* 0x0000001fff097819 */ /* 0x002fe400000114f9 */
[CC--:B------:R-:W-:Y:S02]  /*a120*/  LEA R8, P6, R249.reuse, R52.reuse, 0x1 ;  /* 0x00000034f9087211 */ /* 0x0c0fe400078c08ff */
[----:B------:R-:W-:Y:S02]  /*a130*/  SHF.L.U64.HI R9, R249, 0x1, R9 ;  /* 0x00000001f9097819 */ /* 0x000fe40000010209 */
[----:B------:R-:W-:-:S02]  /*a140*/  LEA R6, P5, R248, R52, 0x1 ;  /* 0x00000034f8067211 */ /* 0x000fc400078a08ff */
[----:B------:R-:W-:Y:S01]  /*a150*/  SHF.L.U64.HI R7, R248, 0x1, R7 ;  /* 0x00000001f8077819 */ /* 0x000fe20000010207 */
[----:B------:R-:W-:Y:S01]  /*a160*/  IMAD.X R9, R53, 0x1, R9, P6 ;  /* 0x0000000135097824 */ /* 0x000fe200030e0609 */
[----:B------:R-:W-:-:S03]  /*a170*/  ISETP.GT.AND P1, PT, R3, 0x15, PT ;  /* 0x000000150300780c */ /* 0x000fc60003f24270 */
[----:B------:R-:W-:Y:S01]  /*a180*/  IMAD.X R7, R53, 0x1, R7, P5 ;  /* 0x0000000135077824 */ /* 0x000fe200028e0607 */
[----:B------:R0:W5:Y:S01]  /*a190*/  @P4 LDG.E.U16 R13, desc[UR22][R8.64] ;  /* 0x00000016080d4981 */ /* 0x000162000c1e1500 */
[----:B------:R-:W-:-:S03]  /*a1a0*/  ISETP.GT.AND P4, PT, R3, 0x16, PT ;  /* 0x000000160300780c */ /* 0x000fc60003f84270 */
[----:B------:R1:W5:Y:S01]  /*a1b0*/  @P3 LDG.E.U16 R14, desc[UR22][R6.64] ;  /* 0x00000016060e3981 */ /* 0x000362000c1e1500 */
[----:B0-----:R-:W-:Y:S02]  /*a1c0*/  SHF.R.S32.HI R9, RZ, 0x1f, R247 ;  /* 0x0000001fff097819 */ /* 0x001fe400000114f7 */
[CC--:B------:R-:W-:Y:S02]  /*a1d0*/  LEA R8, P6, R247.reuse, R52.reuse, 0x1 ;  /* 0x00000034f7087211 */ /* 0x0c0fe400078c08ff */
[----:B------:R-:W-:Y:S02]  /*a1e0*/  SHF.L.U64.HI R9, R247, 0x1, R9 ;  /* 0x00000001f7097819 */ /* 0x000fe40000010209 */
[----:B-1----:R-:W-:Y:S02]  /*a1f0*/  SHF.R.S32.HI R7, RZ, 0x1f, R246 ;  /* 0x0000001fff077819 */ /* 0x002fe400000114f6 */
[C---:B------:R-:W-:Y:S01]  /*a200*/  LEA R6, P5, R246.reuse, R52, 0x1 ;  /* 0x00000034f6067211 */ /* 0x040fe200078a08ff */
[----:B------:R-:W-:Y:S01]  /*a210*/  IMAD.X R9, R53, 0x1, R9, P6 ;  /* 0x0000000135097824 */ /* 0x000fe200030e0609 */
[----:B------:R-:W-:-:S02]  /*a220*/  SHF.L.U64.HI R7, R246, 0x1, R7 ;  /* 0x00000001f6077819 */ /* 0x000fc40000010207 */
[----:B------:R-:W-:Y:S02]  /*a230*/  ISETP.GT.AND P3, PT, R3, 0x17, PT ;  /* 0x000000170300780c */ /* 0x000fe40003f64270 */
[----:B------:R0:W5:Y:S01]  /*a240*/  @P1 LDG.E.U16 R191, desc[UR22][R8.64] ;  /* 0x0000001608bf1981 */ /* 0x000162000c1e1500 */
[----:B------:R-:W-:Y:S01]  /*a250*/  IMAD.X R7, R53, 0x1, R7, P5 ;  /* 0x0000000135077824 */ /* 0x000fe200028e0607 */
[----:B------:R-:W-:-:S04]  /*a260*/  ISETP.GT.AND P1, PT, R3, 0x18, PT ;  /* 0x000000180300780c */ /* 0x000fc80003f24270 */
        /* <DEDUP_REMOVED lines=128> */
[----:B------:R-:W-:Y:S02]  /*aa70*/  PRMT R34, RZ, 0x7610, R34 ;  /* 0x00007610ff227816 */ /* 0x000fe40000000022 */
[----:B------:R-:W-:Y:S01]  /*aa80*/  PRMT R33, RZ, 0x7610, R33 ;  /* 0x00007610ff217816 */ /* 0x000fe20000000021 */
[----:B------:R-:W-:Y:S01]  /*aa90*/  IMAD.X R7, R53, 0x1, R7, P5 ;  /* 0x0000000135077824 */ /* 0x000fe200028e0607 */
[C---:B------:R-:W-:Y:S02]  /*aaa0*/  ISETP.GT.AND P1, PT, R3.reuse, 0x2d, PT ;  /* 0x0000002d0300780c */ /* 0x040fe40003f24270 */
        /* <DEDUP_REMOVED lines=35> */
[----:B------:R-:W-:Y:S01]  /*ace0*/  PRMT R31, RZ, 0x7610, R31 ;  /* 0x00007610ff1f7816 */ /* 0x000fe2000000001f */
[----:B------:R-:W-:Y:S01]  /*acf0*/  IMAD.X R9, R53, 0x1, R9, P3 ;  /* 0x0000000135097824 */ /* 0x000fe200018e0609 */
[----:B------:R-:W-:-:S02]  /*ad00*/  LEA R6, P1, R206, R52, 0x1 ;  /* 0x00000034ce067211 */ /* 0x000fc400078208ff */
[----:B------:R-:W-:Y:S02]  /*ad10*/  SHF.L.U64.HI R7, R206, 0x1, R7 ;  /* 0x00000001ce077819 */ /* 0x000fe40000010207 */
[----:B------:R-:W-:Y:S01]  /*ad20*/  PRMT R29, RZ, 0x7610, R29 ;  /* 0x00007610ff1d7816 */ /* 0x000fe2000000001d */
[----:B------:R0:W5:Y:S02]  /*ad30*/  @P4 LDG.E.U16 R31, desc[UR22][R8.64] ;  /* 0x00000016081f4981 */ /* 0x000164000c1e1500 */
[----:B------:R-:W-:Y:S01]  /*ad40*/  IMAD.X R7, R53, 0x1, R7, P1 ;  /* 0x0000000135077824 */ /* 0x000fe200008e0607 */
[----:B------:R-:W-:-:S04]  /*ad50*/  ISETP.GT.AND P3, PT, R3, 0x33, PT ;  /* 0x000000330300780c */ /* 0x000fc80003f64270 */
[----:B------:R1:W5:Y:S01]  /*ad60*/  @P5 LDG.E.U16 R29, desc[UR22][R6.64] ;  /* 0x00000016061d5981 */ /* 0x000362000c1e1500 */
[----:B0-----:R-:W-:-:S04]  /*ad70*/  SHF.R.S32.HI R9, RZ, 0x1f, R39 ;  /* 0x0000001fff097819 */ /* 0x001fc80000011427 */
[C---:B------:R-:W-:Y:S02]  /*ad80*/  SHF.L.U64.HI R9, R39.reuse, 0x1, R9 ;  /* 0x0000000127097819 */ /* 0x040fe40000010209 */
[----:B-1----:R-:W-:Y:S02]  /*ad90*/  LEA R6, P1, R39, R52, 0x1 ;  /* 0x0000003427067211 */ /* 0x002fe400078208ff */
[----:B------:R-:W-:-:S03]  /*ada0*/  PRMT R30, RZ, 0x7610, R30 ;  /* 0x00007610ff1e7816 */ /* 0x000fc6000000001e */
[----:B------:R-:W-:Y:S01]  /*adb0*/  IMAD.X R7, R53, 0x1, R9, P1 ;  /* 0x0000000135077824 */ /* 0x000fe200008e0609 */
[----:B------:R-:W-:-:S04]  /*adc0*/  SHF.R.S32.HI R9, RZ, 0x1f, R40 ;  /* 0x0000001fff097819 */ /* 0x000fc80000011428 */
[----:B------:R0:W5:Y:S01]  /*add0*/  @P3 LDG.E.U16 R30, desc[UR22][R6.64] ;  /* 0x00000016061e3981 */ /* 0x000162000c1e1500 */
[----:B------:R-:W-:Y:S02]  /*ade0*/  ISETP.GT.AND P3, PT, R3, 0x34, PT ;  /* 0x000000340300780c */ /* 0x000fe40003f64270 */
[C---:B------:R-:W-:Y:S02]  /*adf0*/  SHF.L.U64.HI R9, R40.reuse, 0x1, R9 ;  /* 0x0000000128097819 */ /* 0x040fe40000010209 */
[----:B------:R-:W-:Y:S02]  /*ae00*/  PRMT R205, RZ, 0x7610, R205 ;  /* 0x00007610ffcd7816 */ /* 0x000fe400000000cd */
[----:B0-----:R-:W-:-:S05]  /*ae10*/  LEA R6, P1, R40, R52, 0x1 ;  /* 0x0000003428067211 */ /* 0x001fca00078208ff */
        /* <DEDUP_REMOVED lines=66> */
[C---:B------:R-:W-:Y:S02]  /*b240*/  ISETP.GT.AND P3, PT, R3.reuse, 0x3e, PT ;  /* 0x0000003e0300780c */ /* 0x040fe40003f64270 */
[C---:B------:R-:W-:Y:S02]  /*b250*/  SHF.L.U64.HI R8, R50.reuse, 0x1, R8 ;  /* 0x0000000132087819 */ /* 0x040fe40000010208 */
[----:B------:R-:W-:Y:S02]  /*b260*/  PRMT R220, RZ, 0x7610, R220 ;  /* 0x00007610ffdc7816 */ /* 0x000fe400000000dc */
[----:B0-----:R-:W-:Y:S02]  /*b270*/  LEA R6, P1, R50, R52, 0x1 ;  /* 0x0000003432067211 */ /* 0x001fe400078208ff */
[----:B------:R-:W-:-:S03]  /*b280*/  ISETP.GT.AND P4, PT, R3, 0x3f, PT ;  /* 0x0000003f0300780c */ /* 0x000fc60003f84270 */
[----:B------:R-:W-:Y:S01]  /*b290*/  IMAD.X R7, R53, 0x1, R8, P1 ;  /* 0x0000000135077824 */ /* 0x000fe200008e0608 */
[----:B------:R-:W-:Y:S02]  /*b2a0*/  SHF.R.S32.HI R8, RZ, 0x1f, R51 ;  /* 0x0000001fff087819 */ /* 0x000fe40000011433 */
[----:B------:R-:W-:Y:S02]  /*b2b0*/  ISETP.GT.AND P1, PT, R3, RZ, PT ;  /* 0x000000ff0300720c */ /* 0x000fe40003f24270 */
[----:B------:R0:W5:Y:S01]  /*b2c0*/  @P3 LDG.E.U16 R220, desc[UR22][R6.64] ;  /* 0x0000001606dc3981 */ /* 0x000162000c1e1500 */
[C---:B------:R-:W-:Y:S02]  /*b2d0*/  SHF.L.U64.HI R8, R51.reuse, 0x1, R8 ;  /* 0x0000000133087819 */ /* 0x040fe40000010208 */
[----:B------:R-:W-:Y:S02]  /*b2e0*/  PRMT R222, RZ, 0x7610, R222 ;  /* 0x00007610ffde7816 */ /* 0x000fe400000000de */
[----:B0-----:R-:W-:-:S05]  /*b2f0*/  LEA R6, P3, R51, R52, 0x1 ;  /* 0x0000003433067211 */ /* 0x001fca00078608ff */
[----:B------:R-:W-:Y:S01]  /*b300*/  IMAD.X R7, R53, 0x1, R8, P3 ;  /* 0x0000000135077824 */ /* 0x000fe200018e0608 */
[----:B------:R-:W-:Y:S01]  /*b310*/  PRMT R223, RZ, 0x7610, R223 ;  /* 0x00007610ffdf7816 */ /* 0x000fe200000000df */
[----:B------:R-:W-:-:S03]  /*b320*/  USHF.L.U32 UR6, UR6, 0x1f, URZ ;  /* 0x0000001f06067899 */ /* 0x000fc600080006ff */
[----:B------:R0:W5:Y:S02]  /*b330*/  @P4 LDG.E.U16 R222, desc[UR22][R6.64] ;  /* 0x0000001606de4981 */ /* 0x000164000c1e1500 */
[----:B0-----:R-:W-:Y:S02]  /*b340*/  @P1 IMAD.MOV.U32 R6, RZ, RZ, R52 ;  /* 0x000000ffff061224 */ /* 0x001fe400078e0034 */
[----:B------:R-:W-:-:S05]  /*b350*/  @P1 IMAD.MOV.U32 R7, RZ, RZ, R53 ;  /* 0x000000ffff071224 */ /* 0x000fca00078e0035 */
[----:B------:R0:W5:Y:S02]  /*b360*/  @P1 LDG.E.U16 R223, desc[UR22][R6.64] ;  /* 0x0000001606df1981 */ /* 0x000164000c1e1500 */
[----:B0-----:R-:W-:-:S04]  /*b370*/  IMAD.U32 R7, RZ, RZ, UR6 ;  /* 0x00000006ff077e24 */ /* 0x001fc8000f8e00ff */
[----:B------:R-:W0:Y:S01]  /*b380*/  SYNCS.PHASECHK.TRANS64.TRYWAIT P1, [UR11], R7 ;  /* 0x00000007ff0075a7 */ /* 0x000e22000802110b */
[----:B------:R-:W-:Y:S02]  /*b390*/  PRMT R5, R5, 0x5410, R204 ;  /* 0x0000541005057816 */ /* 0x000fe400000000cc */
[----:B---3--:R-:W-:Y:S01]  /*b3a0*/  PRMT R6, R202, 0x5410, R203 ;  /* 0x00005410ca067816 */ /* 0x008fe200000000cb */
[----:B0-----:R-:W-:Y:S06]  /*b3b0*/  @!P1 BRA `(.L_x_9) ;  /* 0x00000058000c9947 */ /* 0x001fec0003800000 */
.L_x_17:
[----:B-----5:R-:W-:Y:S01]  /*b3c0*/  PRMT R25, R25, 0x5410, R34 ;  /* 0x0000541019197816 */ /* 0x020fe20000000022 */
[----:B------:R-:W-:Y:S01]  /*b3d0*/  IMAD.WIDE R68, R38, 0x2, R68 ;  /* 0x0000000226447825 */ /* 0x000fe200078e0244 */
[----:B------:R-:W-:Y:S02]  /*b3e0*/  PRMT R34, R217, 0x5410, R219 ;  /* 0x00005410d9227816 */ /* 0x000fe400000000db */
[----:B------:R-:W0:Y:S01]  /*b3f0*/  S2R R219, SR_TID.X ;  /* 0x0000000000db7919 */ /* 0x000e220000002100 */
[----:B------:R-:W-:Y:S01]  /*b400*/  PRMT R24, R24, 0x5410, R35 ;  /* 0x0000541018187816 */ /* 0x000fe20000000023 */
[C---:B------:R-:W-:Y:S01]  /*b410*/  IMAD.WIDE R74, R38.reuse, 0x2, R74 ;  /* 0x00000002264a7825 */ /* 0x040fe200078e024a */
[----:B------:R-:W-:Y:S02]  /*b420*/  PRMT R26, R33, 0x5410, R26 ;  /* 0x00005410211a7816 */ /* 0x000fe4000000001a */
[----:B------:R-:W-:Y:S01]  /*b430*/  PRMT R27, R27, 0x5410, R32 ;  /* 0x000054101b1b7816 */ /* 0x000fe20000000020 */
[----:B------:R-:W-:Y:S01]  /*b440*/  IMAD.WIDE R82, R38, 0x2, R82 ;  /* 0x0000000226527825 */ /* 0x000fe200078e0252 */
[----:B------:R-:W-:-:S02]  /*b450*/  PRMT R28, R28, 0x5410, R31 ;  /* 0x000054101c1c7816 */ /* 0x000fc4000000001f */
[----:B------:R-:W-:Y:S01]  /*b460*/  PRMT R29, R29, 0x5410, R30 ;  /* 0x000054101d1d7816 */ /* 0x000fe2000000001e */
[----:B------:R-:W-:Y:S01]  /*b470*/  IMAD.WIDE R90, R38, 0x2, R90 ;  /* 0x00000002265a7825 */ /* 0x000fe200078e025a */
[----:B------:R-:W-:Y:S02]  /*b480*/  PRMT R7, R201, 0x5410, R200 ;  /* 0x00005410c9077816 */ /* 0x000fe400000000c8 */
[----:B------:R-:W-:Y:S01]  /*b490*/  PRMT R8, R198, 0x5410, R199 ;  /* 0x00005410c6087816 */ /* 0x000fe200000000c7 */
[----:B------:R-:W-:Y:S01]  /*b4a0*/  IMAD.WIDE R98, R38, 0x2, R98 ;  /* 0x0000000226627825 */ /* 0x000fe200078e0262 */
        /* <DEDUP_REMOVED lines=31> */
[----:B0-----:R-:W-:Y:S01]  /*b6a0*/  LOP3.LUT R219, R219, 0x3f, RZ, 0xc0, !PT ;  /* 0x0000003fdbdb7812 */ /* 0x001fe200078ec0ff */
[C---:B------:R-:W-:Y:S01]  /*b6b0*/  IMAD.WIDE R186, R38.reuse, 0x2, R186 ;  /* 0x0000000226ba7825 */ /* 0x040fe200078e02ba */
[----:B------:R0:W-:Y:S01]  /*b6c0*/  STTM.x32 tmem[UR10+0x80], R4 ;  /* 0x00008004000079ed */ /* 0x0001e200082c000a */
[----:B------:R-:W1:Y:S01]  /*b6d0*/  FENCE.VIEW.ASYNC.T ;  /* 0x00000000000073c6 */ /* 0x000e620000000200 */
[----:B------:R-:W-:Y:S01]  /*b6e0*/  ISETP.GE.AND P1, PT, R219, R3, PT ;  /* 0x00000003db00720c */ /* 0x000fe20003f26270 */
[C---:B------:R-:W-:Y:S01]  /*b6f0*/  IMAD.WIDE R184, R38.reuse, 0x2, R184 ;  /* 0x0000000226b87825 */ /* 0x040fe200078e02b8 */
[----:B------:R-:W-:Y:S01]  /*b700*/  PRMT R54, RZ, 0x7610, R54 ;  /* 0x00007610ff367816 */ /* 0x000fe20000000036 */
[----:B-1----:R-:W-:Y:S01]  /*b710*/  BAR.SYNC.DEFER_BLOCKING 0x0 ;  /* 0x0000000000007b1d */ /* 0x002fe20000010000 */
[----:B------:R-:W-:Y:S01]  /*b720*/  PRMT R57, RZ, 0x7610, R57 ;  /* 0x00007610ff397816 */ /* 0x000fe20000000039 */
[----:B------:R-:W-:Y:S01]  /*b730*/  IMAD.WIDE R176, R38, 0x2, R176 ;  /* 0x0000000226b07825 */ /* 0x000fe200078e02b0 */
[----:B------:R-:W-:-:S02]  /*b740*/  PRMT R188, RZ, 0x7610, R188 ;  /* 0x00007610ffbc7816 */ /* 0x000fc400000000bc */
[----:B------:R-:W-:Y:S01]  /*b750*/  PRMT R191, RZ, 0x7610, R191 ;  /* 0x00007610ffbf7816 */ /* 0x000fe200000000bf */
[C---:B------:R-:W-:Y:S01]  /*b760*/  IMAD.WIDE R168, R38.reuse, 0x2, R168 ;  /* 0x0000000226a87825 */ /* 0x040fe200078e02a8 */
[----:B------:R-:W-:Y:S02]  /*b770*/  PRMT R193, RZ, 0x7610, R193 ;  /* 0x00007610ffc17816 */ /* 0x000fe400000000c1 */
[----:B------:R-:W-:Y:S01]  /*b780*/  PRMT R195, RZ, 0x7610, R195 ;  /* 0x00007610ffc37816 */ /* 0x000fe200000000c3 */
[C---:B------:R-:W-:Y:S01]  /*b790*/  IMAD.WIDE R160, R38.reuse, 0x2, R160 ;  /* 0x0000000226a07825 */ /* 0x040fe200078e02a0 */
[----:B------:R-:W-:Y:S02]  /*b7a0*/  PRMT R197, RZ, 0x7610, R197 ;  /* 0x00007610ffc57816 */ /* 0x000fe400000000c5 */
        /* <DEDUP_REMOVED lines=8> */
[----:B------:R-:W-:Y:S01]  /*b830*/  PRMT R194, RZ, 0x7610, R194 ;  /* 0x00007610ffc27816 */ /* 0x000fe200000000c2 */
[----:B------:R-:W2:Y:S01]  /*b840*/  @!P1 LDG.E.U16 R54, desc[UR22][R122.64] ;  /* 0x000000167a369981 */ /* 0x000ea2000c1e1500 */
[----:B------:R-:W-:Y:S01]  /*b850*/  PRMT R196, RZ, 0x7610, R196 ;  /* 0x00007610ffc47816 */ /* 0x000fe200000000c4 */
[C---:B------:R-:W-:Y:S01]  /*b860*/  IMAD.WIDE R128, R38.reuse, 0x2, R128 ;  /* 0x0000000226807825 */ /* 0x040fe200078e0280 */
[----:B------:R-:W-:Y:S01]  /*b870*/  PRMT R198, RZ, 0x7610, R198 ;  /* 0x00007610ffc67816 */ /* 0x000fe200000000c6 */
[----:B------:R-:W3:Y:S01]  /*b880*/  @!P1 LDG.E.U16 R57, desc[UR22][R114.64] ;  /* 0x0000001672399981 */ /* 0x000ee2000c1e1500 */
[----:B------:R-:W-:Y:S01]  /*b890*/  PRMT R200, RZ, 0x7610, R200 ;  /* 0x00007610ffc87816 */ /* 0x000fe200000000c8 */
[C---:B------:R-:W-:Y:S01]  /*b8a0*/  IMAD.WIDE R120, R38.reuse, 0x2, R120 ;  /* 0x0000000226787825 */ /* 0x040fe200078e0278 */
[----:B------:R-:W-:Y:S01]  /*b8b0*/  PRMT R56, RZ, 0x7610, R56 ;  /* 0x00007610ff387816 */ /* 0x000fe20000000038 */
[----:B------:R-:W4:Y:S01]  /*b8c0*/  @!P1 LDG.E.U16 R188, desc[UR22][R106.64] ;  /* 0x000000166abc9981 */ /* 0x000f22000c1e1500 */
[----:B------:R-:W-:Y:S01]  /*b8d0*/  PRMT R63, RZ, 0x7610, R63 ;  /* 0x00007610ff3f7816 */ /* 0x000fe2000000003f */
[C---:B------:R-:W-:Y:S01]  /*b8e0*/  IMAD.WIDE R112, R38.reuse, 0x2, R112 ;  /* 0x0000000226707825 */ /* 0x040fe200078e0270 */
[----:B------:R-:W-:Y:S01]  /*b8f0*/  PRMT R190, RZ, 0x7610, R190 ;  /* 0x00007610ffbe7816 */ /* 0x000fe200000000be */
[----:B------:R-:W4:Y:S02]  /*b900*/  @!P1 LDG.E.U16 R191, desc[UR22][R98.64] ;  /* 0x0000001662bf9981 */ /* 0x000f24000c1e1500 */
[----:B------:R-:W-:-:S02]  /*b910*/  IMAD.WIDE R104, R38, 0x2, R104 ;  /* 0x0000000226687825 */ /* 0x000fc400078e0268 */
[----:B------:R-:W4:Y:S02]  /*b920*/  @!P1 LDG.E.U16 R193, desc[UR22][R90.64] ;  /* 0x000000165ac19981 */ /* 0x000f24000c1e1500 */
[C---:B------:R-:W-:Y:S02]  /*b930*/  IMAD.WIDE R96, R38.reuse, 0x2, R96 ;  /* 0x0000000226607825 */ /* 0x040fe400078e0260 */
[----:B------:R-:W4:Y:S02]  /*b940*/  @!P1 LDG.E.U16 R195, desc[UR22][R82.64] ;  /* 0x0000001652c39981 */ /* 0x000f24000c1e1500 */
[C---:B------:R-:W-:Y:S02]  /*b950*/  IMAD.WIDE R88, R38.reuse, 0x2, R88 ;  /* 0x0000000226587825 */ /* 0x040fe400078e0258 */
        /* <DEDUP_REMOVED lines=8> */
[----:B------:R-:W4:Y:S01]  /*b9e0*/  @!P1 LDG.E.U16 R189, desc[UR22][R104.64] ;  /* 0x0000001668bd9981 */ /* 0x000f22000c1e1500 */
[----:B0-----:R-:W-:Y:S01]  /*b9f0*/  PRMT R4, RZ, 0x7610, R4 ;  /* 0x00007610ff047816 */ /* 0x001fe20000000004 */
[C---:B------:R-:W-:Y:S01]  /*ba00*/  IMAD.WIDE R174, R38.reuse, 0x2, R174 ;  /* 0x0000000226ae7825 */ /* 0x040fe200078e02ae */
[----:B------:R-:W-:Y:S01]  /*ba10*/  PRMT R8, RZ, 0x7610, R8 ;  /* 0x00007610ff087816 */ /* 0x000fe20000000008 */
[----:B------:R-:W4:Y:S01]  /*ba20*/  @!P1 LDG.E.U16 R192, desc[UR22][R96.64] ;  /* 0x0000001660c09981 */ /* 0x000f22000c1e1500 */
[----:B------:R-:W-:Y:S01]  /*ba30*/  PRMT R12, RZ, 0x7610, R12 ;  /* 0x00007610ff0c7816 */ /* 0x000fe2000000000c */
        /* <DEDUP_REMOVED lines=88> */
[----:B------:R-:W-:Y:S01]  /*bfc0*/  PRMT R207, RZ, 0x7610, R207 ;  /* 0x00007610ffcf7816 */ /* 0x000fe200000000cf */
[C---:B------:R-:W-:Y:S02]  /*bfd0*/  IMAD.WIDE R172, R38.reuse, 0x2, R172 ;  /* 0x0000000226ac7825 */ /* 0x040fe400078e02ac */
[----:B------:R-:W4:Y:S01]  /*bfe0*/  @!P1 LDG.E.U16 R34, desc[UR22][R126.64] ;  /* 0x000000167e229981 */ /* 0x000f22000c1e1500 */
[----:B------:R-:W-:Y:S01]  /*bff0*/  PRMT R208, RZ, 0x7610, R208 ;  /* 0x00007610ffd07816 */ /* 0x000fe200000000d0 */
[C---:B------:R-:W-:Y:S02]  /*c000*/  IMAD.WIDE R180, R38.reuse, 0x2, R180 ;  /* 0x0000000226b47825 */ /* 0x040fe400078e02b4 */
[----:B------:R-:W4:Y:S01]  /*c010*/  @!P1 LDG.E.U16 R56, desc[UR22][R118.64] ;  /* 0x0000001676389981 */ /* 0x000f22000c1e1500 */
[----:B------:R-:W-:Y:S01]  /*c020*/  PRMT R210, RZ, 0x7610, R210 ;  /* 0x00007610ffd27816 */ /* 0x000fe200000000d2 */
[----:B------:R-:W-:Y:S01]  /*c030*/  IMAD.WIDE R58, R38, 0x2, R58 ;  /* 0x00000002263a7825 */ /* 0x000fe200078e023a */
[----:B------:R-:W-:Y:S01]  /*c040*/  PRMT R211, RZ, 0x7610, R211 ;  /* 0x00007610ffd37816 */ /* 0x000fe200000000d3 */
[----:B------:R-:W4:Y:S01]  /*c050*/  @!P1 LDG.E.U16 R63, desc[UR22][R110.64] ;  /* 0x000000166e3f9981 */ /* 0x000f22000c1e1500 */
[----:B------:R-:W-:-:S02]  /*c060*/  PRMT R213, RZ, 0x7610, R213 ;  /* 0x00007610ffd57816 */ /* 0x000fc400000000d5 */
[----:B------:R-:W-:Y:S01]  /*c070*/  PRMT R214, RZ, 0x7610, R214 ;  /* 0x00007610ffd67816 */ /* 0x000fe200000000d6 */
[----:B------:R-:W4:Y:S01]  /*c080*/  @!P1 LDG.E.U16 R190, desc[UR22][R102.64] ;  /* 0x0000001666be9981 */ /* 0x000f22000c1e1500 */
[----:B------:R-:W-:Y:S02]  /*c090*/  PRMT R216, RZ, 0x7610, R216 ;  /* 0x00007610ffd87816 */ /* 0x000fe400000000d8 */
[----:B------:R-:W-:Y:S01]  /*c0a0*/  PRMT R217, RZ, 0x7610, R217 ;  /* 0x00007610ffd97816 */ /* 0x000fe200000000d9 */
[----:B------:R-:W4:Y:S04]  /*c0b0*/  @!P1 LDG.E.U16 R201, desc[UR22][R94.64] ;  /* 0x000000165ec99981 */ /* 0x000f28000c1e1500 */
        /* <DEDUP_REMOVED lines=19> */
[----:B------:R-:W4:Y:S01]  /*c1f0*/  @!P1 LDG.E.U16 R217, desc[UR22][R58.64] ;  /* 0x000000163ad99981 */ /* 0x000f22000c1e1500 */
[----:B------:R-:W-:Y:S01]  /*c200*/  BAR.SYNC.DEFER_BLOCKING 0x0 ;  /* 0x0000000000007b1d */ /* 0x000fe20000010000 */
[----:B------:R-:W-:-:S02]  /*c210*/  LOP3.LUT R220, R36, 0x20, RZ, 0x3c, !PT ;  /* 0x0000002024dc7812 */ /* 0x000fc400078e3cff */
[----:B------:R-:W-:-:S03]  /*c220*/  LOP3.LUT R219, R36, 0x40, RZ, 0x3c, !PT ;  /* 0x0000004024db7812 */ /* 0x000fc600078e3cff */
[----:B--2---:R0:W-:Y:S04]  /*c230*/  STS.U16 [R36+UR9+0x6000], R54 ;  /* 0x0060003624007988 */ /* 0x0041e80008000409 */
[----:B---3--:R0:W-:Y:S04]  /*c240*/  STS.U16 [R36+UR9+0x6400], R57 ;  /* 0x0064003924007988 */ /* 0x0081e80008000409 */
[----:B----4-:R0:W-:Y:S04]  /*c250*/  STS.U16 [R36+UR9+0x6800], R188 ;  /* 0x006800bc24007988 */ /* 0x0101e80008000409 */
[----:B------:R0:W-:Y:S04]  /*c260*/  STS.U16 [R36+UR9+0x6c00], R191 ;  /* 0x006c00bf24007988 */ /* 0x0001e80008000409 */
        /* <DEDUP_REMOVED lines=59> */
[----:B------:R0:W-:Y:S01]  /*c620*/  STS.U16 [R37+UR9+0x7f00], R217 ;  /* 0x007f00d925007988 */ /* 0x0001e20008000409 */
[----:B------:R1:W-:Y:S06]  /*c630*/  MEMBAR.ALL.CTA ;  /* 0x0000000000007992 */ /* 0x0003ec0000008000 */
[----:B-1----:R-:W1:Y:S01]  /*c640*/  FENCE.VIEW.ASYNC.S ;  /* 0x00000000000073c6 */ /* 0x002e620000000000 */
[----:B------:R-:W-:-:S04]  /*c650*/  ULEA UR11, UR20, UR9, 0x3 ;  /* 0x00000009140b7291 */ /* 0x000fc8000f8e18ff */
[----:B------:R-:W-:Y:S01]  /*c660*/  UIADD3 UR11, UPT, UPT, UR11, 0x8000, URZ ;  /* 0x000080000b0b7890 */ /* 0x000fe2000fffe0ff */
[----:B-1----:R-:W-:Y:S06]  /*c670*/  BAR.SYNC.DEFER_BLOCKING 0x0 ;  /* 0x0000000000007b1d */ /* 0x002fec0000010000 */
[----:B0-----:R-:W-:Y:S05]  /*c680*/  @P0 BRA `(.L_x_10) ;  /* 0x0000000000580947 */ /* 0x001fea0003800000 */
[----:B------:R-:W-:Y:S02]  /*c690*/  UIADD3 UR21, UPT, UPT, UR8, 0x88, URZ ;  /* 0x0000008808157890 */ /* 0x000fe4000fffe0ff */
[----:B------:R-:W-:Y:S02]  /*c6a0*/  UIADD3 UR30, UPT, UPT, UR8, 0x90, URZ ;  /* 0x00000090081e7890 */ /* 0x000fe4000fffe0ff */
[----:B------:R-:W-:Y:S01]  /*c6b0*/  UIADD3 UR31, UPT, UPT, UR8, 0x98, URZ ;  /* 0x00000098081f7890 */ /* 0x000fe2000fffe0ff */
[----:B------:R-:W-:Y:S01]  /*c6c0*/  UMOV UR16, 0x0 ;  /* 0x0000000000107882 */ /* 0x000fe20000000000 */
[----:B------:R-:W-:Y:S01]  /*c6d0*/  UMOV UR17, 0x8200010 ;  /* 0x0820001000117882 */ /* 0x000fe20000000000 */
[----:B------:R-:W-:Y:S01]  /*c6e0*/  UMOV UR12, UR19 ;  /* 0x00000013000c7c82 */ /* 0x000fe20008000000 */
[----:B------:R-:W-:Y:S01]  /*c6f0*/  UMOV UR13, 0x40004040 ;  /* 0x40004040000d7882 */ /* 0x000fe20000000000 */
[----:B------:R-:W-:Y:S01]  /*c700*/  UMOV UR28, 0x0 ;  /* 0x00000000001c7882 */ /* 0x000fe20000000000 */
[----:B------:R-:W-:Y:S01]  /*c710*/  UMOV UR29, 0x8200010 ;  /* 0x08200010001d7882 */ /* 0x000fe20000000000 */
[----:B------:R-:W-:Y:S01]  /*c720*/  UMOV UR32, 0x0 ;  /* 0x0000000000207882 */ /* 0x000fe20000000000 */
[----:B------:R-:W-:Y:S01]  /*c730*/  UMOV UR33, 0x8200010 ;  /* 0x0820001000217882 */ /* 0x000fe20000000000 */
[----:B------:R-:W-:Y:S01]  /*c740*/  UMOV UR6, UR11 ;  /* 0x0000000b00067c82 */ /* 0x000fe20008000000 */
[----:B------:R-:W-:Y:S01]  /*c750*/  UMOV UR7, URZ ;  /* 0x000000ff00077c82 */ /* 0x000fe20008000000 */
[----:B------:R0:W-:Y:S01]  /*c760*/  UTCHMMA tmem[UR18], gdesc[UR12], tmem[UR8], tmem[UR16], idesc[UR17], UPT ;  /* 0x00ff100c120079ea */ /* 0x0001e2000b800008 */
        /* <DEDUP_REMOVED lines=8> */
.L_x_10:
[----:B------:R-:W2:Y:S01]  /*c7f0*/  LDL R6, [R1+0x6c] ;  /* 0x00006c0001067983 */ /* 0x000ea20000100800 */
[----:B------:R-:W-:Y:S01]  /*c800*/  UIADD3 UR20, UPT, UPT, UR20, 0x1, URZ ;  /* 0x0000000114147890 */ /* 0x000fe2000fffe0ff */
[----:B------:R-:W-:Y:S01]  /*c810*/  IMAD.MOV.U32 R4, RZ, RZ, R52 ;  /* 0x000000ffff047224 */ /* 0x000fe200078e0034 */
[----:B------:R-:W-:Y:S01]  /*c820*/  UIADD3 UR5, UPT, UPT, UR5, -0x1, URZ ;  /* 0xffffffff05057890 */ /* 0x000fe2000fffe0ff */
[----:B------:R-:W-:Y:S01]  /*c830*/  IMAD.MOV.U32 R5, RZ, RZ, R53 ;  /* 0x000000ffff057224 */ /* 0x000fe200078e0035 */
[----:B------:R-:W-:Y:S01]  /*c840*/  UISETP.GT.AND UP1, UPT, UR20, 0x1, UPT ;  /* 0x000000011400788c */ /* 0x000fe2000bf24270 */
[----:B------:R-:W-:-:S03]  /*c850*/  VIADD R3, R3, 0xffffffc0 ;  /* 0xffffffc003037836 */ /* 0x000fc60000000000 */
[----:B0-----:R-:W-:Y:S02]  /*c860*/  USEL UR6, URZ, 0x1, !UP1 ;  /* 0x00000001ff067887 */ /* 0x001fe4000c800000 */
[----:B------:R-:W-:Y:S02]  /*c870*/  USEL UR20, UR20, URZ, !UP1 ;  /* 0x000000ff14147287 */ /* 0x000fe4000c800000 */
[----:B------:R-:W-:Y:S02]  /*c880*/  UISETP.NE.U32.AND UP1, UPT, UR5, URZ, UPT ;  /* 0x000000ff0500728c */ /* 0x000fe4000bf25070 */
[----:B------:R-:W-:-:S03]  /*c890*/  ULOP3.LUT UR7, UR4, UR6, URZ, 0x3c, !UPT ;  /* 0x0000000604077292 */ /* 0x000fc6000f8e3cff */
[----:B------:R-:W-:-:S04]  /*c8a0*/  UMOV UR6, UR4 ;  /* 0x0000000400067c82 */ /* 0x000fc80008000000 */
[----:B------:R-:W-:Y:S01]  /*c8b0*/  UMOV UR4, UR7 ;  /* 0x0000000700047c82 */ /* 0x000fe20008000000 */
[----:B--2---:R-:W-:-:S04]  /*c8c0*/  IMAD.WIDE R4, R6, 0x2, R4 ;  /* 0x0000000206047825 */ /* 0x004fc800078e0204 */
[----:B------:R-:W-:Y:S02]  /*c8d0*/  IMAD.MOV.U32 R52, RZ, RZ, R4 ;  /* 0x000000ffff347224 */ /* 0x000fe400078e0004 */
[----:B------:R-:W-:Y:S01]  /*c8e0*/  IMAD.MOV.U32 R53, RZ, RZ, R5 ;  /* 0x000000ffff357224 */ /* 0x000fe200078e0005 */
[----:B------:R-:W-:Y:S06]  /*c8f0*/  BRA.U UP1, `(.L_x_11) ;  /* 0xffffffcd01a47547 */ /* 0x000fec000b83ffff */
.L_x_8:
[----:B------:R-:W2:Y:S01]  /*c900*/  LDL.LU R4, [R1+0x74] ;  /* 0x0000740001047983 */ /* 0x000ea20000300800 */
[----:B0-----:R-:W0:Y:S01]  /*c910*/  LDCU UR4, c[0x0][0x3b8] ;  /* 0x00007700ff0477ac */ /* 0x001e220008000800 */
[----:B------:R-:W1:Y:S01]  /*c920*/  LDCU UR5, c[0x0][0x3b4] ;  /* 0x00007680ff0577ac */ /* 0x000e620008000800 */
[----:B------:R-:W3:Y:S01]  /*c930*/  LDCU.128 UR12, c[0x0][0x390] ;  /* 0x00007200ff0c77ac */ /* 0x000ee20008000c00 */
[----:B0-----:R-:W-:Y:S01]  /*c940*/  IMAD R132, R0, UR4, RZ ;  /* 0x0000000400847c24 */ /* 0x001fe2000f8e02ff */
[----:B--2---:R-:W-:-:S13]  /*c950*/  ISETP.GE.AND P0, PT, R4, 0x40, PT ;  /* 0x000000400400780c */ /* 0x004fda0003f06270 */
[----:B-1-3--:R-:W-:Y:S05]  /*c960*/  @!P0 BRA `(.L_x_12) ;  /* 0x0000000000108947 */ /* 0x00afea0003800000 */
[----:B------:R-:W-:-:S06]  /*c970*/  USHF.L.U32 UR6, UR6, 0x1f, URZ ;  /* 0x0000001f06067899 */ /* 0x000fcc00080006ff */
[----:B------:R-:W-:-:S04]  /*c980*/  IMAD.U32 R2, RZ, RZ, UR6 ;  /* 0x00000006ff027e24 */ /* 0x000fc8000f8e00ff */
[----:B------:R-:W0:Y:S02]  /*c990*/  SYNCS.PHASECHK.TRANS64.TRYWAIT P0, [UR11], R2 ;  /* 0x00000002ff0075a7 */ /* 0x000e24000800110b */
[----:B0-----:R-:W-:Y:S05]  /*c9a0*/  @!P0 BRA `(.L_x_13) ;  /* 0x00000040009c8947 */ /* 0x001fea0003800000 */
.L_x_12:
[----:B------:R-:W2:Y:S01]  /*c9b0*/  LDL.LU R3, [R1+0x70] ;  /* 0x0000700001037983 */ /* 0x000ea20000300800 */
[----:B------:R-:W-:Y:S01]  /*c9c0*/  VIADD R133, R132, UR4 ;  /* 0x0000000484857c36 */ /* 0x000fe20008000000 */
[----:B------:R-:W0:Y:S01]  /*c9d0*/  LDCU UR6, c[0x0][0x39c] ;  /* 0x00007380ff0677ac */ /* 0x000e220008000800 */
[C---:B------:R-:W-:Y:S01]  /*c9e0*/  VIADD R137, R0.reuse, 0x3 ;  /* 0x0000000300897836 */ /* 0x040fe20000000000 */
[----:B------:R-:W-:Y:S01]  /*c9f0*/  BAR.SYNC.DEFER_BLOCKING 0x0 ;  /* 0x0000000000007b1d */ /* 0x000fe20000010000 */
[----:B------:R-:W-:Y:S02]  /*ca00*/  VIADD R134, R133, UR4 ;  /* 0x0000000485867c36 */ /* 0x000fe40008000000 */
[----:B------:R-:W-:Y:S02]  /*ca10*/  VIADD R138, R0, 0x2 ;  /* 0x00000002008a7836 */ /* 0x000fe40000000000 */
[----:B------:R-:W-:Y:S01]  /*ca20*/  VIADD R135, R134, UR4 ;  /* 0x0000000486877c36 */ /* 0x000fe20008000000 */
[----:B------:R-:W1:Y:S01]  /*ca30*/  LDCU UR7, c[0x0][0x39c] ;  /* 0x00007380ff0777ac */ /* 0x000e620008000800 */
[----:B------:R-:W-:-:S02]  /*ca40*/  VIADD R2, R0, 0x1 ;  /* 0x0000000100027836 */ /* 0x000fc40000000000 */
[----:B------:R-:W-:Y:S02]  /*ca50*/  VIADD R136, R135, UR4 ;  /* 0x0000000487887c36 */ /* 0x000fe40008000000 */
[C---:B------:R-:W-:Y:S02]  /*ca60*/  VIADD R170, R0.reuse, 0x4 ;  /* 0x0000000400aa7836 */ /* 0x040fe40000000000 */
[----:B------:R-:W-:Y:S01]  /*ca70*/  VIADD R169, R0, 0x5 ;  /* 0x0000000500a97836 */ /* 0x000fe20000000000 */
[----:B------:R-:W3:Y:S02]  /*ca80*/  @!P2 SYNCS.CCTL.IV [UR9+0x8000] ;  /* 0x00800000ff00a9b1 */ /* 0x000ee40008000009 */
[----:B---3--:R-:W-:Y:S06]  /*ca90*/  BAR.SYNC.DEFER_BLOCKING 0x0 ;  /* 0x0000000000007b1d */ /* 0x008fec0000010000 */
[----:B------:R-:W3:Y:S01]  /*caa0*/  LDTM.x128 R4, tmem[UR10] ;  /* 0x0000000a000479ee */ /* 0x000ee200083c0000 */
[----:B------:R-:W4:Y:S01]  /*cab0*/  @!P2 SYNCS.CCTL.IV [UR9+0x8008] ;  /* 0x00800800ff00a9b1 */ /* 0x000f220008000009 */
[----:B------:R-:W-:Y:S01]  /*cac0*/  NOP ;  /* 0x0000000000007918 */ /* 0x000fe20000000000 */
[----:B------:R-:W5:Y:S01]  /*cad0*/  LDCU UR9, c[0x0][0x39c] ;  /* 0x00007380ff0977ac */ /* 0x000f620008000800 */
[----:B---3--:R-:W-:-:S02]  /*cae0*/  F2FP.F16.F32.PACK_AB R168, R5, R4 ;  /* 0x0000000405a8723e */ /* 0x008fc400000000ff */
[----:B------:R-:W-:Y:S01]  /*caf0*/  F2FP.F16.F32.PACK_AB R6, R7, R6 ;  /* 0x000000060706723e */ /* 0x000fe200000000ff */
[----:B------:R-:W-:Y:S01]  /*cb00*/  VIADD R7, R0, 0x7 ;  /* 0x0000000700077836 */ /* 0x000fe20000000000 */
[----:B------:R-:W-:Y:S02]  /*cb10*/  F2FP.F16.F32.PACK_AB R8, R9, R8 ;  /* 0x000000080908723e */ /* 0x000fe400000000ff */
[----:B------:R-:W-:Y:S02]  /*cb20*/  PRMT R9, R6, 0x7632, R9 ;  /* 0x0000763206097816 */ /* 0x000fe40000000009 */
[----:B------:R-:W-:Y:S02]  /*cb30*/  F2FP.F16.F32.PACK_AB R10, R11, R10 ;  /* 0x0000000a0b0a723e */ /* 0x000fe400000000ff */
[----:B------:R-:W-:Y:S02]  /*cb40*/  F2FP.F16.F32.PACK_AB R12, R13, R12 ;  /* 0x0000000c0d0c723e */ /* 0x000fe400000000ff */
[----:B------:R-:W-:-:S02]  /*cb50*/  F2FP.F16.F32.PACK_AB R14, R15, R14 ;  /* 0x0000000e0f0e723e */ /* 0x000fc400000000ff */
[----:B------:R-:W-:Y:S01]  /*cb60*/  F2FP.F16.F32.PACK_AB R16, R17, R16 ;  /* 0x000000101110723e */ /* 0x000fe200000000ff */
[----:B------:R-:W-:Y:S01]  /*cb70*/  VIADD R17, R0, 0x7e ;  /* 0x0000007e00117836 */ /* 0x000fe20000000000 */
[----:B------:R-:W-:Y:S02]  /*cb80*/  F2FP.F16.F32.PACK_AB R18, R19, R18 ;  /* 0x000000121312723e */ /* 0x000fe400000000ff */
[----:B------:R-:W-:Y:S02]  /*cb90*/  F2FP.F16.F32.PACK_AB R20, R21, R20 ;  /* 0x000000141514723e */ /* 0x000fe400000000ff */
[----:B------:R-:W-:Y:S02]  /*cba0*/  F2FP.F16.F32.PACK_AB R22, R23, R22 ;  /* 0x000000161716723e */ /* 0x000fe400000000ff */
[----:B------:R-:W-:Y:S02]  /*cbb0*/  F2FP.F16.F32.PACK_AB R24, R25, R24 ;  /* 0x000000181918723e */ /* 0x000fe400000000ff */
[----:B------:R-:W-:-:S02]  /*cbc0*/  F2FP.F16.F32.PACK_AB R26, R27, R26 ;  /* 0x0000001a1b1a723e */ /* 0x000fc400000000ff */
[----:B------:R-:W-:Y:S02]  /*cbd0*/  F2FP.F16.F32.PACK_AB R28, R29, R28 ;  /* 0x0000001c1d1c723e */ /* 0x000fe400000000ff */
        /* <DEDUP_REMOVED lines=51> */
[C---:B--2---:R-:W-:Y:S01]  /*cf10*/  ISETP.GE.AND P0, PT, R3.reuse, UR14, PT ;  /* 0x0000000e03007c0c */ /* 0x044fe2000bf06270 */
[----:B------:R-:W-:Y:S01]  /*cf20*/  IMAD R3, R3, UR5, RZ ;  /* 0x0000000503037c24 */ /* 0x000fe2000f8e02ff */
[----:B------:R-:W2:Y:S02]  /*cf30*/  LDCU UR5, c[0x0][0x39c] ;  /* 0x00007380ff0577ac */ /* 0x000ea40008000800 */
[----:B------:R-:W-:Y:S01]  /*cf40*/  ISETP.LT.AND P4, PT, R137, UR15, !P0 ;  /* 0x0000000f89007c0c */ /* 0x000fe2000c781270 */
[----:B------:R-:W-:Y:S01]  /*cf50*/  VIADD R137, R136, UR4 ;  /* 0x0000000488897c36 */ /* 0x000fe20008000000 */
[----:B------:R-:W-:-:S02]  /*cf60*/  ISETP.LT.AND P1, PT, R138, UR15, !P0 ;  /* 0x0000000f8a007c0c */ /* 0x000fc4000c721270 */
[----:B------:R-:W-:Y:S01]  /*cf70*/  ISETP.LT.AND P3, PT, R2, UR15, !P0 ;  /* 0x0000000f02007c0c */ /* 0x000fe2000c761270 */
[----:B------:R-:W-:Y:S01]  /*cf80*/  VIADD R138, R137, UR4 ;  /* 0x00000004898a7c36 */ /* 0x000fe20008000000 */
[----:B------:R-:W-:-:S03]  /*cf90*/  LEA R2, P5, R3, UR12, 0x1 ;  /* 0x0000000c03027c11 */ /* 0x000fc6000f8a08ff */
[----:B------:R-:W-:Y:S01]  /*cfa0*/  VIADD R4, R138, UR4 ;  /* 0x000000048a047c36 */ /* 0x000fe20008000000 */
[----:B------:R-:W-:Y:S02]  /*cfb0*/  LEA.HI.X.SX32 R3, R3, UR13, 0x1, P5 ;  /* 0x0000000d03037c11 */ /* 0x000fe4000a8f0eff */
[-C--:B------:R-:W-:Y:S01]  /*cfc0*/  LEA R144, P5, R132, R2.reuse, 0x1 ;  /* 0x0000000284907211 */ /* 0x080fe200078a08ff */
[----:B------:R-:W-:Y:S01]  /*cfd0*/  VIADD R5, R4, UR4 ;  /* 0x0000000404057c36 */ /* 0x000fe20008000000 */
[-C--:B------:R-:W-:Y:S02]  /*cfe0*/  LEA R146, P6, R133, R2.reuse, 0x1 ;  /* 0x0000000285927211 */ /* 0x080fe400078c08ff */
[-C--:B------:R-:W-:Y:S01]  /*cff0*/  LEA.HI.X.SX32 R145, R132, R3.reuse, 0x1, P5 ;  /* 0x0000000384917211 */ /* 0x080fe200028f0eff */
[----:B------:R-:W-:Y:S01]  /*d000*/  VIADD R132, R5, UR4 ;  /* 0x0000000405847c36 */ /* 0x000fe20008000000 */
[----:B------:R-:W-:Y:S02]  /*d010*/  LEA.HI.X.SX32 R147, R133, R3, 0x1, P6 ;  /* 0x0000000385937211 */ /* 0x000fe400030f0eff */
[-C--:B------:R-:W-:Y:S01]  /*d020*/  LEA R148, P5, R134, R2.reuse, 0x1 ;  /* 0x0000000286947211 */ /* 0x080fe200078a08ff */
[----:B------:R-:W-:Y:S01]  /*d030*/  VIADD R133, R132, UR4 ;  /* 0x0000000484857c36 */ /* 0x000fe20008000000 */
[----:B------:R-:W-:-:S02]  /*d040*/  LEA R154, P2, R137, R2, 0x1 ;  /* 0x00000002899a7211 */ /* 0x000fc400078408ff */
[-C--:B------:R-:W-:Y:S02]  /*d050*/  LEA R150, P6, R135, R2.reuse, 0x1 ;  /* 0x0000000287967211 */ /* 0x080fe400078c08ff */
[-C--:B------:R-:W-:Y:S01]  /*d060*/  LEA.HI.X.SX32 R149, R134, R3.reuse, 0x1, P5 ;  /* 0x0000000386957211 */ /* 0x080fe200028f0eff */
[----:B------:R-:W-:Y:S01]  /*d070*/  VIADD R134, R133, UR4 ;  /* 0x0000000485867c36 */ /* 0x000fe20008000000 */
[-C--:B------:R-:W-:Y:S02]  /*d080*/  LEA R152, P5, R136, R2.reuse, 0x1 ;  /* 0x0000000288987211 */ /* 0x080fe400078a08ff */
[-C--:B------:R-:W-:Y:S02]  /*d090*/  LEA.HI.X.SX32 R155, R137, R3.reuse, 0x1, P2 ;  /* 0x00000003899b7211 */ /* 0x080fe400010f0eff */
[----:B------:R-:W-:Y:S01]  /*d0a0*/  LEA.HI.X.SX32 R151, R135, R3, 0x1, P6 ;  /* 0x0000000387977211 */ /* 0x000fe200030f0eff */
[----:B------:R-:W-:Y:S01]  /*d0b0*/  VIADD R135, R134, UR4 ;  /* 0x0000000486877c36 */ /* 0x000fe20008000000 */
[----:B------:R-:W-:-:S02]  /*d0c0*/  LEA R158, P2, R4, R2, 0x1 ;  /* 0x00000002049e7211 */ /* 0x000fc400078408ff */
[-C--:B------:R-:W-:Y:S02]  /*d0d0*/  LEA R156, P6, R138, R2.reuse, 0x1 ;  /* 0x000000028a9c7211 */ /* 0x080fe400078c08ff */
[-C--:B------:R-:W-:Y:S02]  /*d0e0*/  LEA.HI.X.SX32 R153, R136, R3.reuse, 0x1, P5 ;  /* 0x0000000388997211 */ /* 0x080fe400028f0eff */
[-C--:B------:R-:W-:Y:S02]  /*d0f0*/  LEA R160, P5, R5, R2.reuse, 0x1 ;  /* 0x0000000205a07211 */ /* 0x080fe400078a08ff */
[-C--:B------:R-:W-:Y:S01]  /*d100*/  LEA.HI.X.SX32 R159, R4, R3.reuse, 0x1, P2 ;  /* 0x00000003049f7211 */ /* 0x080fe200010f0eff */
[----:B------:R-:W-:Y:S01]  /*d110*/  VIADD R4, R135, UR4 ;  /* 0x0000000487047c36 */ /* 0x000fe20008000000 */
[----:B------:R-:W-:Y:S02]  /*d120*/  LEA.HI.X.SX32 R157, R138, R3, 0x1, P6 ;  /* 0x000000038a9d7211 */ /* 0x000fe400030f0eff */
[----:B------:R-:W-:-:S02]  /*d130*/  LEA R162, P6, R132, R2, 0x1 ;  /* 0x0000000284a27211 */ /* 0x000fc400078c08ff */
[-C--:B------:R-:W-:Y:S01]  /*d140*/  LEA.HI.X.SX32 R161, R5, R3.reuse, 0x1, P5 ;  /* 0x0000000305a17211 */ /* 0x080fe200028f0eff */
[----:B------:R-:W-:Y:S01]  /*d150*/  VIADD R5, R4, UR4 ;  /* 0x0000000404057c36 */ /* 0x000fe20008000000 */
[-C--:B------:R-:W-:Y:S02]  /*d160*/  LEA R164, P2, R133, R2.reuse, 0x1 ;  /* 0x0000000285a47211 */ /* 0x080fe400078408ff */
[-C--:B------:R-:W-:Y:S02]  /*d170*/  LEA.HI.X.SX32 R163, R132, R3.reuse, 0x1, P6 ;  /* 0x0000000384a37211 */ /* 0x080fe400030f0eff */
[-C--:B------:R-:W-:Y:S02]  /*d180*/  LEA R142, P6, R135, R2.reuse, 0x1 ;  /* 0x00000002878e7211 */ /* 0x080fe400078c08ff */
[----:B------:R-:W-:Y:S02]  /*d190*/  LEA R140, P5, R134, R2, 0x1 ;  /* 0x00000002868c7211 */ /* 0x000fe400078a08ff */
[-C--:B------:R-:W-:Y:S01]  /*d1a0*/  LEA.HI.X.SX32 R165, R133, R3.reuse, 0x1, P2 ;  /* 0x0000000385a57211 */ /* 0x080fe200010f0eff */
[----:B------:R-:W-:Y:S01]  /*d1b0*/  VIADD R133, R5, UR4 ;  /* 0x0000000405857c36 */ /* 0x000fe20008000000 */
[----:B------:R-:W-:-:S02]  /*d1c0*/  LEA.HI.X.SX32 R143, R135, R3, 0x1, P6 ;  /* 0x00000003878f7211 */ /* 0x000fc400030f0eff */
[-C--:B------:R-:W-:Y:S01]  /*d1d0*/  LEA.HI.X.SX32 R141, R134, R3.reuse, 0x1, P5 ;  /* 0x00000003868d7211 */ /* 0x080fe200028f0eff */
[----:B------:R-:W-:Y:S01]  /*d1e0*/  VIADD R166, R133, UR4 ;  /* 0x0000000485a67c36 */ /* 0x000fe20008000000 */
[CC--:B------:R-:W-:Y:S02]  /*d1f0*/  LEA R136, P6, R5.reuse, R2.reuse, 0x1 ;  /* 0x0000000205887211 */ /* 0x0c0fe400078c08ff */
[----:B------:R-:W-:Y:S01]  /*d200*/  LEA R138, P5, R4, R2, 0x1 ;  /* 0x00000002048a7211 */ /* 0x000fe200078a08ff */
[----:B------:R-:W-:Y:S01]  /*d210*/  VIADD R167, R166, UR4 ;  /* 0x00000004a6a77c36 */ /* 0x000fe20008000000 */
[----:B------:R-:W-:Y:S02]  /*d220*/  ISETP.LT.AND P2, PT, R0, UR15, !P0 ;  /* 0x0000000f00007c0c */ /* 0x000fe4000c741270 */
[-C--:B------:R-:W-:Y:S02]  /*d230*/  LEA.HI.X.SX32 R137, R5, R3.reuse, 0x1, P6 ;  /* 0x0000000305897211 */ /* 0x080fe400030f0eff */
[----:B------:R-:W-:-:S02]  /*d240*/  LEA.HI.X.SX32 R139, R4, R3, 0x1, P5 ;  /* 0x00000003048b7211 */ /* 0x000fc400028f0eff */
[CC--:B------:R-:W-:Y:S02]  /*d250*/  LEA R134, P6, R133.reuse, R2.reuse, 0x1 ;  /* 0x0000000285867211 */ /* 0x0c0fe400078c08ff */
[CC--:B------:R-:W-:Y:S02]  /*d260*/  LEA R132, P5, R166.reuse, R2.reuse, 0x1 ;  /* 0x00000002a6847211 */ /* 0x0c0fe400078a08ff */
[-C--:B------:R-:W-:Y:S02]  /*d270*/  LEA.HI.X.SX32 R135, R133, R3.reuse, 0x1, P6 ;  /* 0x0000000385877211 */ /* 0x080fe400030f0eff */
[----:B------:R-:W-:Y:S01]  /*d280*/  LEA.HI.X.SX32 R133, R166, R3, 0x1, P5 ;  /* 0x00000003a6857211 */ /* 0x000fe200028f0eff */
[----:B------:R-:W-:Y:S01]  /*d290*/  VIADD R166, R0, 0x6 ;  /* 0x0000000600a67836 */ /* 0x000fe20000000000 */
[----:B------:R3:W-:Y:S01]  /*d2a0*/  @P2 STG.E.U16 desc[UR22][R144.64], R168 ;  /* 0x000000a890002986 */ /* 0x0007e2000c101516 */
[----:B------:R-:W-:Y:S02]  /*d2b0*/  ISETP.LT.AND P5, PT, R170, UR15, !P0 ;  /* 0x0000000faa007c0c */ /* 0x000fe4000c7a1270 */
[----:B------:R-:W-:-:S02]  /*d2c0*/  LEA R4, P6, R167, R2, 0x1 ;  /* 0x00000002a7047211 */ /* 0x000fc400078c08ff */
[----:B------:R-:W-:Y:S02]  /*d2d0*/  ISETP.LT.AND P2, PT, R166, UR15, !P0 ;  /* 0x0000000fa6007c0c */ /* 0x000fe4000c741270 */
[----:B------:R-:W-:Y:S01]  /*d2e0*/  PRMT R166, R6, 0x7610, R166 ;  /* 0x0000761006a67816 */ /* 0x000fe200000000a6 */
[----:B------:R-:W-:Y:S01]  /*d2f0*/  VIADD R6, R0, 0x9 ;  /* 0x0000000900067836 */ /* 0x000fe20000000000 */
[C---:B------:R-:W-:Y:S01]  /*d300*/  LEA.HI.X.SX32 R5, R167.reuse, R3, 0x1, P6 ;  /* 0x00000003a7057211 */ /* 0x040fe200030f0eff */
[----:B------:R-:W-:Y:S01]  /*d310*/  VIADD R167, R167, UR4 ;  /* 0x00000004a7a77c36 */ /* 0x000fe20008000000 */
[----:B------:R-:W-:Y:S02]  /*d320*/  ISETP.LT.AND P6, PT, R169, UR15, !P0 ;  /* 0x0000000fa9007c0c */ /* 0x000fe4000c7c1270 */
[----:B---3--:R-:W-:-:S05]  /*d330*/  PRMT R145, R168, 0x7632, R145 ;  /* 0x00007632a8917816 */ /* 0x008fca0000000091 */
[----:B------:R-:W-:Y:S01]  /*d340*/  @P3 STG.E.U16 desc[UR22][R146.64], R145 ;  /* 0x0000009192003986 */ /* 0x000fe2000c101516 */
[----:B------:R-:W-:Y:S01]  /*d350*/  ISETP.LT.AND P3, PT, R7, UR15, !P0 ;  /* 0x0000000f07007c0c */ /* 0x000fe2000c761270 */
[----:B------:R-:W-:Y:S02]  /*d360*/  VIADD R7, R0, 0x8 ;  /* 0x0000000800077836 */ /* 0x000fe40000000000 */
[----:B------:R-:W-:Y:S03]  /*d370*/  @P1 STG.E.U16 desc[UR22][R148.64], R166 ;  /* 0x000000a694001986 */ /* 0x000fe6000c101516 */
[----:B------:R-:W-:Y:S01]  /*d380*/  ISETP.LT.AND P1, PT, R7, UR15, !P0 ;  /* 0x0000000f07007c0c */ /* 0x000fe2000c721270 */
[----:B------:R3:W-:Y:S01]  /*d390*/  @P4 STG.E.U16 desc[UR22][R150.64], R9 ;  /* 0x0000000996004986 */ /* 0x0007e2000c101516 */
[----:B------:R-:W-:Y:S01]  /*d3a0*/  ISETP.LT.AND P4, PT, R6, UR15, !P0 ;  /* 0x0000000f06007c0c */ /* 0x000fe2000c781270 */
[----:B------:R-:W-:Y:S01]  /*d3b0*/  VIADD R6, R0, 0xa ;  /* 0x0000000a00067836 */ /* 0x000fe20000000000 */
[----:B------:R-:W-:Y:S01]  /*d3c0*/  PRMT R7, R8, 0x7632, R7 ;  /* 0x0000763208077816 */ /* 0x000fe20000000007 */
[----:B------:R0:W-:Y:S03]  /*d3d0*/  @P5 STG.E.U16 desc[UR22][R152.64], R8 ;  /* 0x0000000898005986 */ /* 0x0001e6000c101516 */
[----:B------:R-:W-:Y:S01]  /*d3e0*/  ISETP.LT.AND P5, PT, R6, UR15, !P0 ;  /* 0x0000000f06007c0c */ /* 0x000fe2000c7a1270 */
[----:B------:R-:W-:Y:S01]  /*d3f0*/  VIADD R6, R0, 0xb ;  /* 0x0000000b00067836 */ /* 0x000fe20000000000 */
[----:B------:R1:W-:Y:S01]  /*d400*/  @P6 STG.E.U16 desc[UR22][R154.64], R7 ;  /* 0x000000079a006986 */ /* 0x0003e2000c101516 */
[----:B---3--:R-:W-:-:S03]  /*d410*/  PRMT R9, R16, 0x7632, R9 ;  /* 0x0000763210097816 */ /* 0x008fc60000000009 */
[----:B------:R3:W-:Y:S01]  /*d420*/  @P2 STG.E.U16 desc[UR22][R156.64], R10 ;  /* 0x0000000a9c002986 */ /* 0x0007e2000c101516 */
[----:B------:R-:W-:Y:S01]  /*d430*/  ISETP.LT.AND P6, PT, R6, UR15, !P0 ;  /* 0x0000000f06007c0c */ /* 0x000fe2000c7c1270 */
[----:B------:R-:W-:Y:S01]  /*d440*/  VIADD R6, R0, 0xc ;  /* 0x0000000c00067836 */ /* 0x000fe20000000000 */
[----:B0-----:R-:W-:-:S04]  /*d450*/  PRMT R8, R10, 0x7632, R8 ;  /* 0x000076320a087816 */ /* 0x001fc80000000008 */
[----:B------:R-:W-:Y:S01]  /*d460*/  ISETP.LT.AND P2, PT, R6, UR15, !P0 ;  /* 0x0000000f06007c0c */ /* 0x000fe2000c741270 */
[----:B------:R-:W-:Y:S01]  /*d470*/  VIADD R6, R0, 0xd ;  /* 0x0000000d00067836 */ /* 0x000fe20000000000 */
[----:B------:R0:W-:Y:S01]  /*d480*/  @P3 STG.E.U16 desc[UR22][R158.64], R8 ;  /* 0x000000089e003986 */ /* 0x0001e2000c101516 */
[----:B-1----:R-:W-:Y:S01]  /*d490*/  PRMT R7, R12, 0x7632, R7 ;  /* 0x000076320c077816 */ /* 0x002fe20000000007 */
[----:B---3--:R-:W-:Y:S02]  /*d4a0*/  VIADD R10, R167, UR4 ;  /* 0x00000004a70a7c36 */ /* 0x008fe40008000000 */
[----:B------:R-:W-:Y:S01]  /*d4b0*/  ISETP.LT.AND P3, PT, R6, UR15, !P0 ;  /* 0x0000000f06007c0c */ /* 0x000fe2000c761270 */
[----:B------:R-:W-:Y:S01]  /*d4c0*/  VIADD R6, R0, 0xe ;  /* 0x0000000e00067836 */ /* 0x000fe20000000000 */
[----:B------:R1:W-:Y:S04]  /*d4d0*/  @P1 STG.E.U16 desc[UR22][R160.64], R12 ;  /* 0x0000000ca0001986 */ /* 0x0003e8000c101516 */
[----:B------:R-:W-:Y:S01]  /*d4e0*/  ISETP.LT.AND P1, PT, R6, UR15, !P0 ;  /* 0x0000000f06007c0c */ /* 0x000fe2000c721270 */
[----:B------:R-:W-:Y:S01]  /*d4f0*/  VIADD R6, R0, 0xf ;  /* 0x0000000f00067836 */ /* 0x000fe20000000000 */
[----:B------:R3:W-:Y:S01]  /*d500*/  @P4 STG.E.U16 desc[UR22][R162.64], R7 ;  /* 0x00000007a2004986 */ /* 0x0007e2000c101516 */
[----:B0-----:R-:W-:-:S03]  /*d510*/  PRMT R8, R14, 0x7632, R8 ;  /* 0x000076320e087816 */ /* 0x001fc60000000008 */
[----:B------:R-:W-:Y:S01]  /*d520*/  ISETP.LT.AND P4, PT, R6, UR15, !P0 ;  /* 0x0000000f06007c0c */ /* 0x000fe2000c781270 */
[C---:B------:R-:W-:Y:S01]  /*d530*/  VIADD R6, R0.reuse, 0x10 ;  /* 0x0000001000067836 */ /* 0x040fe20000000000 */
[----:B------:R-:W-:Y:S01]  /*d540*/  @P5 STG.E.U16 desc[UR22][R164.64], R14 ;  /* 0x0000000ea4005986 */ /* 0x000fe2000c101516 */
[----:B-1----:R-:W-:-:S03]  /*d550*/  VIADD R12, R0, 0x1c ;  /* 0x0000001c000c7836 */ /* 0x002fc60000000000 */
[----:B------:R-:W-:Y:S01]  /*d560*/  ISETP.LT.AND P5, PT, R6, UR15, !P0 ;  /* 0x0000000f06007c0c */ /* 0x000fe2000c7a1270 */
[C---:B------:R-:W-:Y:S01]  /*d570*/  VIADD R6, R0.reuse, 0x11 ;  /* 0x0000001100067836 */ /* 0x040fe20000000000 */
[----:B------:R0:W-:Y:S01]  /*d580*/  @P6 STG.E.U16 desc[UR22][R140.64], R8 ;  /* 0x000000088c006986 */ /* 0x0001e2000c101516 */
[----:B---3--:R-:W-:-:S03]  /*d590*/  VIADD R7, R0, 0x13 ;  /* 0x0000001300077836 */ /* 0x008fc60000000000 */
[----:B------:R-:W-:Y:S01]  /*d5a0*/  ISETP.LT.AND P6, PT, R6, UR15, !P0 ;  /* 0x0000000f06007c0c */ /* 0x000fe2000c7c1270 */
[----:B------:R-:W-:Y:S01]  /*d5b0*/  VIADD R6, R0, 0x12 ;  /* 0x0000001200067836 */ /* 0x000fe20000000000 */
[----:B------:R-:W-:Y:S04]  /*d5c0*/  @P2 STG.E.U16 desc[UR22][R142.64], R16 ;  /* 0x000000108e002986 */ /* 0x000fe8000c101516 */
[----:B--2---:R-:W-:Y:S01]  /*d5d0*/  ISETP.LT.AND P2, PT, R6, UR5, !P0 ;  /* 0x0000000506007c0c */ /* 0x004fe2000c741270 */
[----:B------:R-:W1:Y:S01]  /*d5e0*/  LDCU UR5, c[0x0][0x39c] ;  /* 0x00007380ff0577ac */ /* 0x000e620008000800 */
[----:B------:R-:W-:Y:S01]  /*d5f0*/  VIADD R6, R0, 0x14 ;  /* 0x0000001400067836 */ /* 0x000fe20000000000 */
[----:B------:R2:W-:Y:S01]  /*d600*/  @P3 STG.E.U16 desc[UR22][R138.64], R9 ;  /* 0x000000098a003986 */ /* 0x0005e2000c101516 */
[----:B------:R-:W-:Y:S01]  /*d610*/  ISETP.LT.AND P3, PT, R7, UR6, !P0 ;  /* 0x0000000607007c0c */ /* 0x000fe2000c761270 */
[----:B------:R-:W3:Y:S01]  /*d620*/  LDCU UR6, c[0x0][0x39c] ;  /* 0x00007380ff0677ac */ /* 0x000ee20008000800 */
[----:B------:R-:W-:Y:S01]  /*d630*/  PRMT R7, R18, 0x7632, R7 ;  /* 0x0000763212077816 */ /* 0x000fe20000000007 */
[----:B------:R-:W-:Y:S01]  /*d640*/  @P1 STG.E.U16 desc[UR22][R136.64], R18 ;  /* 0x0000001288001986 */ /* 0x000fe2000c101516 */
[----:B------:R-:W-:Y:S01]  /*d650*/  ISETP.LT.AND P1, PT, R6, UR7, !P0 ;  /* 0x0000000706007c0c */ /* 0x000fe2000c721270 */
[C---:B------:R-:W-:Y:S01]  /*d660*/  VIADD R6, R0.reuse, 0x15 ;  /* 0x0000001500067836 */ /* 0x040fe20000000000 */
[----:B------:R-:W3:Y:S01]  /*d670*/  LDCU UR7, c[0x0][0x39c] ;  /* 0x00007380ff0777ac */ /* 0x000ee20008000800 */
[----:B0-----:R-:W-:Y:S01]  /*d680*/  VIADD R8, R0, 0x16 ;  /* 0x0000001600087836 */ /* 0x001fe20000000000 */
[----:B------:R0:W-:Y:S02]  /*d690*/  @P4 STG.E.U16 desc[UR22][R134.64], R7 ;  /* 0x0000000786004986 */ /* 0x0001e4000c101516 */
[----:B-----5:R-:W-:-:S02]  /*d6a0*/  ISETP.LT.AND P4, PT, R6, UR9, !P0 ;  /* 0x0000000906007c0c */ /* 0x020fc4000c781270 */
[----:B--2---:R-:W-:Y:S01]  /*d6b0*/  PRMT R9, R20, 0x7632, R9 ;  /* 0x0000763214097816 */ /* 0x004fe20000000009 */
[----:B------:R-:W-:Y:S01]  /*d6c0*/  @P5 STG.E.U16 desc[UR22][R132.64], R20 ;  /* 0x0000001484005986 */ /* 0x000fe2000c101516 */
[----:B------:R-:W-:-:S03]  /*d6d0*/  LEA R6, P5, R167, R2, 0x1 ;  /* 0x00000002a7067211 */ /* 0x000fc600078a08ff */
[----:B------:R2:W-:Y:S01]  /*d6e0*/  @P6 STG.E.U16 desc[UR22][R4.64], R9 ;  /* 0x0000000904006986 */ /* 0x0005e2000c101516 */
[----:B-1----:R-:W-:Y:S01]  /*d6f0*/  ISETP.LT.AND P6, PT, R8, UR5, !P0 ;  /* 0x0000000508007c0c */ /* 0x002fe2000c7c1270 */
[----:B------:R-:W1:Y:S01]  /*d700*/  LDCU UR5, c[0x0][0x39c] ;  /* 0x00007380ff0577ac */ /* 0x000e620008000800 */
[----:B0-----:R-:W-:Y:S02]  /*d710*/  LEA.HI.X.SX32 R7, R167, R3, 0x1, P5 ;  /* 0x00000003a7077211 */ /* 0x001fe400028f0eff */
[----:B------:R-:W-:-:S03]  /*d720*/  LEA R8, P5, R10, R2, 0x1 ;  /* 0x000000020a087211 */ /* 0x000fc600078a08ff */
[----:B------:R0:W-:Y:S01]  /*d730*/  @P2 STG.E.U16 desc[UR22][R6.64], R22 ;  /* 0x0000001606002986 */ /* 0x0001e2000c101516 */
[----:B--2---:R-:W-:Y:S01]  /*d740*/  VIADD R4, R0, 0x17 ;  /* 0x0000001700047836 */ /* 0x004fe20000000000 */
[C---:B------:R-:W-:Y:S01]  /*d750*/  LEA.HI.X.SX32 R9, R10.reuse, R3, 0x1, P5 ;  /* 0x000000030a097211 */ /* 0x040fe200028f0eff */
[----:B------:R-:W-:Y:S01]  /*d760*/  VIADD R10, R10, UR4 ;  /* 0x000000040a0a7c36 */ /* 0x000fe20008000000 */
[----:B------:R-:W-:Y:S02]  /*d770*/  PRMT R5, R22, 0x7632, R5 ;  /* 0x0000763216057816 */ /* 0x000fe40000000005 */
[----:B---3--:R-:W-:Y:S01]  /*d780*/  ISETP.LT.AND P2, PT, R4, UR6, !P0 ;  /* 0x0000000604007c0c */ /* 0x008fe2000c741270 */
[----:B------:R-:W2:Y:S01]  /*d790*/  LDCU UR6, c[0x0][0x39c] ;  /* 0x00007380ff0677ac */ /* 0x000ea20008000800 */
[C---:B------:R-:W-:Y:S01]  /*d7a0*/  VIADD R11, R10.reuse, UR4 ;  /* 0x000000040a0b7c36 */ /* 0x040fe20008000000 */
[----:B------:R3:W-:Y:S01]  /*d7b0*/  @P3 STG.E.U16 desc[UR22][R8.64], R5 ;  /* 0x0000000508003986 */ /* 0x0007e2000c101516 */
[----:B------:R-:W-:Y:S01]  /*d7c0*/  LEA R4, P3, R10, R2, 0x1 ;  /* 0x000000020a047211 */ /* 0x000fe200078608ff */
[----:B0-----:R-:W-:-:S02]  /*d7d0*/  VIADD R6, R0, 0x18 ;  /* 0x0000001800067836 */ /* 0x001fc40000000000 */
[----:B------:R-:W-:Y:S01]  /*d7e0*/  VIADD R7, R0, 0x19 ;  /* 0x0000001900077836 */ /* 0x000fe20000000000 */
[-C--:B---3--:R-:W-:Y:S01]  /*d7f0*/  LEA.HI.X.SX32 R5, R10, R3.reuse, 0x1, P3 ;  /* 0x000000030a057211 */ /* 0x088fe200018f0eff */
[----:B------:R-:W-:Y:S01]  /*d800*/  VIADD R8, R0, 0x1a ;  /* 0x0000001a00087836 */ /* 0x000fe20000000000 */
[----:B-1----:R-:W-:Y:S01]  /*d810*/  ISETP.LT.AND P3, PT, R6, UR5, !P0 ;  /* 0x0000000506007c0c */ /* 0x002fe2000c761270 */
[----:B------:R-:W0:Y:S01]  /*d820*/  LDCU UR5, c[0x0][0x39c] ;  /* 0x00007380ff0577ac */ /* 0x000e220008000800 */
[----:B------:R-:W-:Y:S01]  /*d830*/  LEA R6, P5, R11, R2, 0x1 ;  /* 0x000000020b067211 */ /* 0x000fe200078a08ff */
[----:B------:R1:W-:Y:S01]  /*d840*/  @P1 STG.E.U16 desc[UR22][R4.64], R24 ;  /* 0x0000001804001986 */ /* 0x0003e2000c101516 */
[----:B------:R-:W-:Y:S01]  /*d850*/  ISETP.LT.AND P1, PT, R7, UR7, !P0 ;  /* 0x0000000707007c0c */ /* 0x000fe2000c721270 */
[----:B------:R-:W3:Y:S01]  /*d860*/  LDCU UR7, c[0x0][0x39c] ;  /* 0x00007380ff0777ac */ /* 0x000ee20008000800 */
[C---:B------:R-:W-:Y:S01]  /*d870*/  LEA.HI.X.SX32 R7, R11.reuse, R3, 0x1, P5 ;  /* 0x000000030b077211 */ /* 0x040fe200028f0eff */
[----:B------:R-:W-:Y:S01]  /*d880*/  VIADD R11, R11, UR4 ;  /* 0x000000040b0b7c36 */ /* 0x000fe20008000000 */
[----:B--2---:R-:W-:Y:S01]  /*d890*/  ISETP.LT.AND P5, PT, R8, UR6, !P0 ;  /* 0x0000000608007c0c */ /* 0x004fe2000c7a1270 */
[----:B------:R-:W2:Y:S02]  /*d8a0*/  LDCU UR6, c[0x0][0x39c] ;  /* 0x00007380ff0677ac */ /* 0x000ea40008000800 */
[----:B------:R-:W-:Y:S01]  /*d8b0*/  VIADD R10, R11, UR4 ;  /* 0x000000040b0a7c36 */ /* 0x000fe20008000000 */
[----:B-1----:R-:W-:-:S05]  /*d8c0*/  PRMT R5, R24, 0x7632, R5 ;  /* 0x0000763218057816 */ /* 0x002fca0000000005 */
[----:B------:R1:W-:Y:S01]  /*d8d0*/  @P4 STG.E.U16 desc[UR22][R6.64], R5 ;  /* 0x0000000506004986 */ /* 0x0003e2000c101516 */
[----:B------:R-:W-:-:S04]  /*d8e0*/  LEA R8, P4, R11, R2, 0x1 ;  /* 0x000000020b087211 */ /* 0x000fc800078808ff */
[----:B------:R-:W-:Y:S01]  /*d8f0*/  LEA.HI.X.SX32 R9, R11, R3, 0x1, P4 ;  /* 0x000000030b097211 */ /* 0x000fe200020f0eff */
[----:B------:R-:W-:Y:S01]  /*d900*/  VIADD R11, R0, 0x1b ;  /* 0x0000001b000b7836 */ /* 0x000fe20000000000 */
[----:B------:R-:W-:-:S03]  /*d910*/  LEA R4, P4, R10, R2, 0x1 ;  /* 0x000000020a047211 */ /* 0x000fc600078808ff */
[----:B------:R5:W-:Y:S01]  /*d920*/  @P6 STG.E.U16 desc[UR22][R8.64], R26 ;  /* 0x0000001a08006986 */ /* 0x000be2000c101516 */
[----:B-1----:R-:W-:Y:S02]  /*d930*/  PRMT R7, R26, 0x7632, R7 ;  /* 0x000076321a077816 */ /* 0x002fe40000000007 */
[C---:B------:R-:W-:Y:S01]  /*d940*/  LEA.HI.X.SX32 R5, R10.reuse, R3, 0x1, P4 ;  /* 0x000000030a057211 */ /* 0x040fe200020f0eff */
[----:B------:R-:W-:Y:S01]  /*d950*/  VIADD R10, R10, UR4 ;  /* 0x000000040a0a7c36 */ /* 0x000fe20008000000 */
[----:B0-----:R-:W-:Y:S01]  /*d960*/  ISETP.LT.AND P4, PT, R11, UR5, !P0 ;  /* 0x000000050b007c0c */ /* 0x001fe2000c781270 */
[----:B------:R-:W0:Y:S02]  /*d970*/  LDCU UR5, c[0x0][0x39c] ;  /* 0x00007380ff0577ac */ /* 0x000e240008000800 */
[----:B------:R1:W-:Y:S01]  /*d980*/  @P2 STG.E.U16 desc[UR22][R4.64], R7 ;  /* 0x0000000704002986 */ /* 0x0003e2000c101516 */
[C---:B------:R-:W-:Y:S01]  /*d990*/  LEA R6, P2, R10.reuse, R2, 0x1 ;  /* 0x000000020a067211 */ /* 0x040fe200078408ff */
[----:B------:R-:W-:-:S02]  /*d9a0*/  VIADD R11, R10, UR4 ;  /* 0x000000040a0b7c36 */ /* 0x000fc40008000000 */
[----:B-----5:R-:W-:-:S03]  /*d9b0*/  VIADD R9, R0, 0x1d ;  /* 0x0000001d00097836 */ /* 0x020fc60000000000 */
[----:B------:R-:W-:Y:S02]  /*d9c0*/  LEA R8, P6, R11, R2, 0x1 ;  /* 0x000000020b087211 */ /* 0x000fe400078c08ff */
[-C--:B-1----:R-:W-:Y:S01]  /*d9d0*/  LEA.HI.X.SX32 R7, R10, R3.reuse, 0x1, P2 ;  /* 0x000000030a077211 */ /* 0x082fe200010f0eff */
[----:B------:R-:W-:Y:S01]  /*d9e0*/  VIADD R5, R0, 0x1e ;  /* 0x0000001e00057836 */ /* 0x000fe20000000000 */
[----:B--2---:R-:W-:Y:S01]  /*d9f0*/  ISETP.LT.AND P2, PT, R12, UR6, !P0 ;  /* 0x000000060c007c0c */ /* 0x004fe2000c741270 */
[----:B------:R-:W1:Y:S01]  /*da00*/  LDCU UR6, c[0x0][0x39c] ;  /* 0x00007380ff0677ac */ /* 0x000e620008000800 */
[----:B------:R-:W-:Y:S01]  /*da10*/  VIADD R12, R0, 0x20 ;  /* 0x00000020000c7836 */ /* 0x000fe20000000000 */
[----:B------:R2:W-:Y:S01]  /*da20*/  @P3 STG.E.U16 desc[UR22][R6.64], R28 ;  /* 0x0000001c06003986 */ /* 0x0005e2000c101516 */
[----:B---3--:R-:W-:Y:S01]  /*da30*/  ISETP.LT.AND P3, PT, R9, UR7, !P0 ;  /* 0x0000000709007c0c */ /* 0x008fe2000c761270 */
[----:B------:R-:W3:Y:S01]  /*da40*/  LDCU UR7, c[0x0][0x39c] ;  /* 0x00007380ff0777ac */ /* 0x000ee20008000800 */
[C---:B------:R-:W-:Y:S01]  /*da50*/  LEA.HI.X.SX32 R9, R11.reuse, R3, 0x1, P6 ;  /* 0x000000030b097211 */ /* 0x040fe200030f0eff */
[----:B------:R-:W-:-:S04]  /*da60*/  VIADD R11, R11, UR4 ;  /* 0x000000040b0b7c36 */ /* 0x000fc80008000000 */
[C---:B------:R-:W-:Y:S01]  /*da70*/  VIADD R10, R11.reuse, UR4 ;  /* 0x000000040b0a7c36 */ /* 0x040fe20008000000 */
[----:B------:R-:W-:Y:S02]  /*da80*/  LEA R4, P6, R11, R2, 0x1 ;  /* 0x000000020b047211 */ /* 0x000fe400078c08ff */
[----:B--2---:R-:W-:-:S05]  /*da90*/  PRMT R7, R28, 0x7632, R7 ;  /* 0x000076321c077816 */ /* 0x004fca0000000007 */
[----:B------:R2:W-:Y:S01]  /*daa0*/  @P1 STG.E.U16 desc[UR22][R8.64], R7 ;  /* 0x0000000708001986 */ /* 0x0005e2000c101516 */
[----:B0-----:R-:W-:Y:S01]  /*dab0*/  ISETP.LT.AND P1, PT, R5, UR5, !P0 ;  /* 0x0000000505007c0c */ /* 0x001fe2000c721270 */
[----:B------:R-:W0:Y:S01]  /*dac0*/  LDCU UR5, c[0x0][0x39c] ;  /* 0x00007380ff0577ac */ /* 0x000e220008000800 */
[----:B------:R-:W-:Y:S01]  /*dad0*/  LEA.HI.X.SX32 R5, R11, R3, 0x1, P6 ;  /* 0x000000030b057211 */ /* 0x000fe200030f0eff */
[----:B------:R-:W-:Y:S01]  /*dae0*/  VIADD R11, R0, 0x1f ;  /* 0x0000001f000b7836 */ /* 0x000fe20000000000 */
[----:B------:R-:W-:-:S03]  /*daf0*/  LEA R6, P6, R10, R2, 0x1 ;  /* 0x000000020a067211 */ /* 0x000fc600078c08ff */
[----:B------:R5:W-:Y:S01]  /*db00*/  @P5 STG.E.U16 desc[UR22][R4.64], R30 ;  /* 0x0000001e04005986 */ /* 0x000be2000c101516 */
[----:B-1----:R-:W-:Y:S01]  /*db10*/  ISETP.LT.AND P5, PT, R11, UR6, !P0 ;  /* 0x000000060b007c0c */ /* 0x002fe2000c7a1270 */
[----:B------:R-:W1:Y:S01]  /*db20*/  LDCU UR6, c[0x0][0x39c] ;  /* 0x00007380ff0677ac */ /* 0x000e620008000800 */
[C---:B--2---:R-:W-:Y:S01]  /*db30*/  LEA.HI.X.SX32 R7, R10.reuse, R3, 0x1, P6 ;  /* 0x000000030a077211 */ /* 0x044fe200030f0eff */
[----:B------:R-:W-:-:S04]  /*db40*/  VIADD R10, R10, UR4 ;  /* 0x000000040a0a7c36 */ /* 0x000fc80008000000 */
[----:B------:R-:W-:Y:S01]  /*db50*/  VIADD R11, R10, UR4 ;  /* 0x000000040a0b7c36 */ /* 0x000fe20008000000 */
[----:B-----5:R-:W-:Y:S02]  /*db60*/  PRMT R5, R30, 0x7632, R5 ;  /* 0x000076321e057816 */ /* 0x020fe40000000005 */
[----:B0-----:R-:W-:Y:S01]  /*db70*/  ISETP.LT.AND P6, PT, R12, UR5, !P0 ;  /* 0x000000050c007c0c */ /* 0x001fe2000c7c1270 */
[----:B------:R-:W0:Y:S01]  /*db80*/  LDCU UR5, c[0x0][0x39c] ;  /* 0x00007380ff0577ac */ /* 0x000e220008000800 */
[----:B------:R-:W-:Y:S01]  /*db90*/  VIADD R12, R0, 0x26 ;  /* 0x00000026000c7836 */ /* 0x000fe20000000000 */
[----:B------:R2:W-:Y:S01]  /*dba0*/  @P4 STG.E.U16 desc[UR22][R6.64], R5 ;  /* 0x0000000506004986 */ /* 0x0005e2000c101516 */
[----:B------:R-:W-:-:S04]  /*dbb0*/  LEA R8, P4, R10, R2, 0x1 ;  /* 0x000000020a087211 */ /* 0x000fc800078808ff */
[----:B------:R-:W-:Y:S02]  /*dbc0*/  LEA.HI.X.SX32 R9, R10, R3, 0x1, P4 ;  /* 0x000000030a097211 */ /* 0x000fe400020f0eff */
[----:B------:R-:W-:-:S03]  /*dbd0*/  LEA R4, P4, R11, R2, 0x1 ;  /* 0x000000020b047211 */ /* 0x000fc600078808ff */
[----:B------:R5:W-:Y:S01]  /*dbe0*/  @P2 STG.E.U16 desc[UR22][R8.64], R32 ;  /* 0x0000002008002986 */ /* 0x000be2000c101516 */
[----:B--2---:R-:W-:Y:S01]  /*dbf0*/  VIADD R6, R0, 0x21 ;  /* 0x0000002100067836 */ /* 0x004fe20000000000 */
[C---:B------:R-:W-:Y:S01]  /*dc00*/  LEA.HI.X.SX32 R5, R11.reuse, R3, 0x1, P4 ;  /* 0x000000030b057211 */ /* 0x040fe200020f0eff */
[----:B------:R-:W-:Y:S01]  /*dc10*/  VIADD R11, R11, UR4 ;  /* 0x000000040b0b7c36 */ /* 0x000fe20008000000 */
[----:B------:R-:W-:Y:S02]  /*dc20*/  PRMT R7, R32, 0x7632, R7 ;  /* 0x0000763220077816 */ /* 0x000fe40000000007 */
[----:B-1----:R-:W-:Y:S01]  /*dc30*/  ISETP.LT.AND P2, PT, R6, UR6, !P0 ;  /* 0x0000000606007c0c */ /* 0x002fe2000c741270 */
[----:B------:R-:W1:Y:S01]  /*dc40*/  LDCU UR6, c[0x0][0x39c] ;  /* 0x00007380ff0677ac */ /* 0x000e620008000800 */
[C---:B------:R-:W-:Y:S01]  /*dc50*/  VIADD R10, R11.reuse, UR4 ;  /* 0x000000040b0a7c36 */ /* 0x040fe20008000000 */
[----:B------:R2:W-:Y:S01]  /*dc60*/  @P3 STG.E.U16 desc[UR22][R4.64], R7 ;  /* 0x0000000704003986 */ /* 0x0005e2000c101516 */
[----:B------:R-:W-:Y:S01]  /*dc70*/  LEA R6, P3, R11, R2, 0x1 ;  /* 0x000000020b067211 */ /* 0x000fe200078608ff */
[----:B-----5:R-:W-:-:S02]  /*dc80*/  VIADD R8, R0, 0x22 ;  /* 0x0000002200087836 */ /* 0x020fc40000000000 */
[C---:B------:R-:W-:Y:S01]  /*dc90*/  VIADD R9, R0.reuse, 0x23 ;  /* 0x0000002300097836 */ /* 0x040fe20000000000 */
[-C--:B--2---:R-:W-:Y:S01]  /*dca0*/  LEA.HI.X.SX32 R7, R11, R3.reuse, 0x1, P3 ;  /* 0x000000030b077211 */ /* 0x084fe200018f0eff */
[----:B------:R-:W-:Y:S01]  /*dcb0*/  VIADD R4, R0, 0x24 ;  /* 0x0000002400047836 */ /* 0x000fe20000000000 */
[----:B0-----:R-:W-:Y:S01]  /*dcc0*/  ISETP.LT.AND P3, PT, R8, UR5, !P0 ;  /* 0x0000000508007c0c */ /* 0x001fe2000c761270 */
[----:B------:R-:W0:Y:S01]  /*dcd0*/  LDCU UR5, c[0x0][0x39c] ;  /* 0x00007380ff0577ac */ /* 0x000e220008000800 */
[C---:B------:R-:W-:Y:S01]  /*dce0*/  LEA R8, P4, R10.reuse, R2, 0x1 ;  /* 0x000000020a087211 */ /* 0x040fe200078808ff */
[----:B------:R-:W-:Y:S01]  /*dcf0*/  @P1 STG.E.U16 desc[UR22][R6.64], R34 ;  /* 0x0000002206001986 */ /* 0x000fe2000c101516 */
[----:B---3--:R-:W-:Y:S01]  /*dd00*/  ISETP.LT.AND P1, PT, R9, UR7, !P0 ;  /* 0x0000000709007c0c */ /* 0x008fe2000c721270 */
[----:B------:R-:W2:Y:S01]  /*dd10*/  LDCU UR7, c[0x0][0x39c] ;  /* 0x00007380ff0777ac */ /* 0x000ea20008000800 */
[C---:B------:R-:W-:Y:S01]  /*dd20*/  LEA.HI.X.SX32 R9, R10.reuse, R3, 0x1, P4 ;  /* 0x000000030a097211 */ /* 0x040fe200020f0eff */
[----:B------:R-:W-:Y:S01]  /*dd30*/  VIADD R10, R10, UR4 ;  /* 0x000000040a0a7c36 */ /* 0x000fe20008000000 */
[----:B------:R-:W-:-:S02]  /*dd40*/  PRMT R5, R34, 0x7632, R5 ;  /* 0x0000763222057816 */ /* 0x000fc40000000005 */
[----:B-1----:R-:W-:Y:S01]  /*dd50*/  ISETP.LT.AND P4, PT, R4, UR6, !P0 ;  /* 0x0000000604007c0c */ /* 0x002fe2000c781270 */
[C---:B------:R-:W-:Y:S01]  /*dd60*/  VIADD R11, R10.reuse, UR4 ;  /* 0x000000040a0b7c36 */ /* 0x040fe20008000000 */
[----:B------:R-:W1:Y:S01]  /*dd70*/  LDCU UR6, c[0x0][0x39c] ;  /* 0x00007380ff0677ac */ /* 0x000e620008000800 */
[----:B------:R3:W-:Y:S01]  /*dd80*/  @P5 STG.E.U16 desc[UR22][R8.64], R5 ;  /* 0x0000000508005986 */ /* 0x0007e2000c101516 */
[----:B------:R-:W-:-:S04]  /*dd90*/  LEA R4, P5, R10, R2, 0x1 ;  /* 0x000000020a047211 */ /* 0x000fc800078a08ff */
[-C--:B---3--:R-:W-:Y:S01]  /*dda0*/  LEA.HI.X.SX32 R5, R10, R3.reuse, 0x1, P5 ;  /* 0x000000030a057211 */ /* 0x088fe200028f0eff */
[----:B------:R-:W-:Y:S01]  /*ddb0*/  VIADD R10, R0, 0x25 ;  /* 0x00000025000a7836 */ /* 0x000fe20000000000 */
[CC--:B------:R-:W-:Y:S02]  /*ddc0*/  LEA R6, P5, R11.reuse, R2.reuse, 0x1 ;  /* 0x000000020b067211 */ /* 0x0c0fe400078a08ff */
[----:B------:R-:W-:Y:S01]  /*ddd0*/  PRMT R9, R36, 0x7632, R9 ;  /* 0x0000763224097816 */ /* 0x000fe20000000009 */
[----:B------:R3:W-:Y:S01]  /*dde0*/  @P6 STG.E.U16 desc[UR22][R4.64], R36 ;  /* 0x0000002404006986 */ /* 0x0007e2000c101516 */
[C---:B------:R-:W-:Y:S01]  /*ddf0*/  LEA.HI.X.SX32 R7, R11.reuse, R3, 0x1, P5 ;  /* 0x000000030b077211 */ /* 0x040fe200028f0eff */
[----:B------:R-:W-:Y:S01]  /*de00*/  VIADD R11, R11, UR4 ;  /* 0x000000040b0b7c36 */ /* 0x000fe20008000000 */
[----:B0-----:R-:W-:Y:S01]  /*de10*/  ISETP.LT.AND P5, PT, R10, UR5, !P0 ;  /* 0x000000050a007c0c */ /* 0x001fe2000c7a1270 */
[----:B------:R-:W0:Y:S02]  /*de20*/  LDCU UR5, c[0x0][0x39c] ;  /* 0x00007380ff0577ac */ /* 0x000e240008000800 */
[----:B------:R5:W-:Y:S01]  /*de30*/  @P2 STG.E.U16 desc[UR22][R6.64], R9 ;  /* 0x0000000906002986 */ /* 0x000be2000c101516 */
[C---:B------:R-:W-:Y:S01]  /*de40*/  LEA R8, P2, R11.reuse, R2, 0x1 ;  /* 0x000000020b087211 */ /* 0x040fe200078408ff */
[----:B------:R-:W-:-:S02]  /*de50*/  VIADD R10, R11, UR4 ;  /* 0x000000040b0a7c36 */ /* 0x000fc40008000000 */
[----:B---3--:R-:W-:-:S03]  /*de60*/  VIADD R5, R0, 0x27 ;  /* 0x0000002700057836 */ /* 0x008fc60000000000 */
[----:B------:R-:W-:Y:S02]  /*de70*/  LEA R4, P6, R10, R2, 0x1 ;  /* 0x000000020a047211 */ /* 0x000fe400078c08ff */
[-C--:B-----5:R-:W-:Y:S01]  /*de80*/  LEA.HI.X.SX32 R9, R11, R3.reuse, 0x1, P2 ;  /* 0x000000030b097211 */ /* 0x0a0fe200010f0eff */
[----:B------:R-:W-:Y:S01]  /*de90*/  VIADD R7, R0, 0x28 ;  /* 0x0000002800077836 */ /* 0x000fe20000000000 */
[----:B-1----:R-:W-:Y:S01]  /*dea0*/  ISETP.LT.AND P2, PT, R12, UR6, !P0 ;  /* 0x000000060c007c0c */ /* 0x002fe2000c741270 */
[----:B------:R-:W1:Y:S01]  /*deb0*/  LDCU UR6, c[0x0][0x39c] ;  /* 0x00007380ff0677ac */ /* 0x000e620008000800 */
[----:B------:R-:W-:Y:S01]  /*dec0*/  VIADD R12, R0, 0x2a ;  /* 0x0000002a000c7836 */ /* 0x000fe20000000000 */
[----:B------:R3:W-:Y:S01]  /*ded0*/  @P3 STG.E.U16 desc[UR22][R8.64], R38 ;  /* 0x0000002608003986 */ /* 0x0007e2000c101516 */
[----:B--2---:R-:W-:Y:S01]  /*dee0*/  ISETP.LT.AND P3, PT, R5, UR7, !P0 ;  /* 0x0000000705007c0c */ /* 0x004fe2000c761270 */
[----:B------:R-:W2:Y:S01]  /*def0*/  LDCU UR7, c[0x0][0x39c] ;  /* 0x00007380ff0777ac */ /* 0x000ea20008000800 */
[C---:B------:R-:W-:Y:S01]  /*df00*/  LEA.HI.X.SX32 R5, R10.reuse, R3, 0x1, P6 ;  /* 0x000000030a057211 */ /* 0x040fe200030f0eff */
[----:B------:R-:W-:-:S04]  /*df10*/  VIADD R10, R10, UR4 ;  /* 0x000000040a0a7c36 */ /* 0x000fc80008000000 */
[C---:B------:R-:W-:Y:S01]  /*df20*/  VIADD R11, R10.reuse, UR4 ;  /* 0x000000040a0b7c36 */ /* 0x040fe20008000000 */
[----:B------:R-:W-:Y:S02]  /*df30*/  LEA R6, P6, R10, R2, 0x1 ;  /* 0x000000020a067211 */ /* 0x000fe400078c08ff */
[----:B---3--:R-:W-:-:S05]  /*df40*/  PRMT R9, R38, 0x7632, R9 ;  /* 0x0000763226097816 */ /* 0x008fca0000000009 */
[----:B------:R3:W-:Y:S01]  /*df50*/  @P1 STG.E.U16 desc[UR22][R4.64], R9 ;  /* 0x0000000904001986 */ /* 0x0007e2000c101516 */
[----:B0-----:R-:W-:Y:S01]  /*df60*/  ISETP.LT.AND P1, PT, R7, UR5, !P0 ;  /* 0x0000000507007c0c */ /* 0x001fe2000c721270 */
[----:B------:R-:W0:Y:S01]  /*df70*/  LDCU UR5, c[0x0][0x39c] ;  /* 0x00007380ff0577ac */ /* 0x000e220008000800 */
[----:B------:R-:W-:Y:S01]  /*df80*/  LEA.HI.X.SX32 R7, R10, R3, 0x1, P6 ;  /* 0x000000030a077211 */ /* 0x000fe200030f0eff */
[----:B------:R-:W-:Y:S01]  /*df90*/  VIADD R10, R0, 0x29 ;  /* 0x00000029000a7836 */ /* 0x000fe20000000000 */
[----:B------:R-:W-:-:S03]  /*dfa0*/  LEA R8, P6, R11, R2, 0x1 ;  /* 0x000000020b087211 */ /* 0x000fc600078c08ff */
[----:B------:R-:W-:Y:S01]  /*dfb0*/  @P4 STG.E.U16 desc[UR22][R6.64], R40 ;  /* 0x0000002806004986 */ /* 0x000fe2000c101516 */
[----:B-1----:R-:W-:Y:S01]  /*dfc0*/  ISETP.LT.AND P4, PT, R10, UR6, !P0 ;  /* 0x000000060a007c0c */ /* 0x002fe2000c781270 */
[----:B------:R-:W1:Y:S01]  /*dfd0*/  LDCU UR6, c[0x0][0x39c] ;  /* 0x00007380ff0677ac */ /* 0x000e620008000800 */
[C---:B---3--:R-:W-:Y:S01]  /*dfe0*/  LEA.HI.X.SX32 R9, R11.reuse, R3, 0x1, P6 ;  /* 0x000000030b097211 */ /* 0x048fe200030f0eff */
[----:B------:R-:W-:Y:S01]  /*dff0*/  VIADD R11, R11, UR4 ;  /* 0x000000040b0b7c36 */ /* 0x000fe20008000000 */
[----:B------:R-:W-:-:S03]  /*e000*/  PRMT R5, R40, 0x7632, R5 ;  /* 0x0000763228057816 */ /* 0x000fc60000000005 */
[C---:B------:R-:W-:Y:S02]  /*e010*/  VIADD R10, R11.reuse, UR4 ;  /* 0x000000040b0a7c36 */ /* 0x040fe40008000000 */
[----:B------:R3:W-:Y:S01]  /*e020*/  @P5 STG.E.U16 desc[UR22][R8.64], R5 ;  /* 0x0000000508005986 */ /* 0x0007e2000c101516 */
[CC--:B------:R-:W-:Y:S02]  /*e030*/  LEA R4, P5, R11.reuse, R2.reuse, 0x1 ;  /* 0x000000020b047211 */ /* 0x0c0fe400078a08ff */
[----:B0-----:R-:W-:Y:S01]  /*e040*/  ISETP.LT.AND P6, PT, R12, UR5, !P0 ;  /* 0x000000050c007c0c */ /* 0x001fe2000c7c1270 */
[----:B------:R-:W0:Y:S01]  /*e050*/  LDCU UR5, c[0x0][0x39c] ;  /* 0x00007380ff0577ac */ /* 0x000e220008000800 */
[C---:B------:R-:W-:Y:S01]  /*e060*/  VIADD R12, R0.reuse, 0x30 ;  /* 0x00000030000c7836 */ /* 0x040fe20000000000 */
[----:B---3--:R-:W-:Y:S01]  /*e070*/  LEA.HI.X.SX32 R5, R11, R3, 0x1, P5 ;  /* 0x000000030b057211 */ /* 0x008fe200028f0eff */
[----:B------:R-:W-:Y:S01]  /*e080*/  VIADD R8, R0, 0x2b ;  /* 0x0000002b00087836 */ /* 0x000fe20000000000 */
[----:B------:R-:W-:-:S02]  /*e090*/  LEA R6, P5, R10, R2, 0x1 ;  /* 0x000000020a067211 */ /* 0x000fc400078a08ff */
[----:B------:R-:W-:Y:S01]  /*e0a0*/  PRMT R9, R42, 0x7632, R9 ;  /* 0x000076322a097816 */ /* 0x000fe20000000009 */
[----:B------:R3:W-:Y:S01]  /*e0b0*/  @P2 STG.E.U16 desc[UR22][R4.64], R42 ;  /* 0x0000002a04002986 */ /* 0x0007e2000c101516 */
[C---:B------:R-:W-:Y:S01]  /*e0c0*/  LEA.HI.X.SX32 R7, R10.reuse, R3, 0x1, P5 ;  /* 0x000000030a077211 */ /* 0x040fe200028f0eff */
[----:B------:R-:W-:Y:S01]  /*e0d0*/  VIADD R10, R10, UR4 ;  /* 0x000000040a0a7c36 */ /* 0x000fe20008000000 */
[----:B-1----:R-:W-:Y:S01]  /*e0e0*/  ISETP.LT.AND P2, PT, R8, UR6, !P0 ;  /* 0x0000000608007c0c */ /* 0x002fe2000c741270 */
[----:B------:R-:W1:Y:S02]  /*e0f0*/  LDCU UR6, c[0x0][0x39c] ;  /* 0x00007380ff0677ac */ /* 0x000e640008000800 */
[----:B------:R5:W-:Y:S01]  /*e100*/  @P3 STG.E.U16 desc[UR22][R6.64], R9 ;  /* 0x0000000906003986 */ /* 0x000be2000c101516 */
[C---:B------:R-:W-:Y:S01]  /*e110*/  LEA R8, P3, R10.reuse, R2, 0x1 ;  /* 0x000000020a087211 */ /* 0x040fe200078608ff */
[----:B------:R-:W-:Y:S02]  /*e120*/  VIADD R11, R10, UR4 ;  /* 0x000000040a0b7c36 */ /* 0x000fe40008000000 */
[----:B---3--:R-:W-:-:S02]  /*e130*/  VIADD R4, R0, 0x2c ;  /* 0x0000002c00047836 */ /* 0x008fc40000000000 */
[----:B------:R-:W-:Y:S01]  /*e140*/  VIADD R5, R0, 0x2d ;  /* 0x0000002d00057836 */ /* 0x000fe20000000000 */
[-C--:B-----5:R-:W-:Y:S01]  /*e150*/  LEA.HI.X.SX32 R9, R10, R3.reuse, 0x1, P3 ;  /* 0x000000030a097211 */ /* 0x0a0fe200018f0eff */
[----:B------:R-:W-:Y:S01]  /*e160*/  VIADD R6, R0, 0x2e ;  /* 0x0000002e00067836 */ /* 0x000fe20000000000 */
[----:B0-----:R-:W-:Y:S01]  /*e170*/  ISETP.LT.AND P3, PT, R4, UR5, !P0 ;  /* 0x0000000504007c0c */ /* 0x001fe2000c761270 */
[----:B------:R-:W0:Y:S01]  /*e180*/  LDCU UR5, c[0x0][0x39c] ;  /* 0x00007380ff0577ac */ /* 0x000e220008000800 */
[----:B------:R-:W-:Y:S01]  /*e190*/  LEA R4, P5, R11, R2, 0x1 ;  /* 0x000000020b047211 */ /* 0x000fe200078a08ff */
[----:B------:R-:W-:Y:S01]  /*e1a0*/  @P1 STG.E.U16 desc[UR22][R8.64], R44 ;  /* 0x0000002c08001986 */ /* 0x000fe2000c101516 */
[----:B--2---:R-:W-:Y:S01]  /*e1b0*/  ISETP.LT.AND P1, PT, R5, UR7, !P0 ;  /* 0x0000000705007c0c */ /* 0x004fe2000c721270 */
        /* <DEDUP_REMOVED lines=11> */
[-C--:B------:R-:W-:Y:S02]  /*e270*/  LEA R8, P4, R10, R2.reuse, 0x1 ;  /* 0x000000020a087211 */ /* 0x080fe400078808ff */
        /* <DEDUP_REMOVED lines=38> */
[-C--:B------:R-:W-:Y:S02]  /*e4e0*/  LEA R6, P4, R10, R2.reuse, 0x1 ;  /* 0x000000020a067211 */ /* 0x080fe400078808ff */
[----:B0-----:R-:W-:Y:S01]  /*e4f0*/  ISETP.LT.AND P6, PT, R12, UR5, !P0 ;  /* 0x000000050c007c0c */ /* 0x001fe2000c7c1270 */
[----:B------:R-:W0:Y:S01]  /*e500*/  LDCU UR5, c[0x0][0x39c] ;  /* 0x00007380ff0577ac */ /* 0x000e220008000800 */
[----:B------:R-:W-:Y:S01]  /*e510*/  VIADD R12, R0, 0x3a ;  /* 0x0000003a000c7836 */ /* 0x000fe20000000000 */
        /* <DEDUP_REMOVED lines=13> */
[C---:B------:R-:W-:Y:S01]  /*e5f0*/  VIADD R7, R0.reuse, 0x37 ;  /* 0x0000003700077836 */ /* 0x040fe20000000000 */
[-C--:B-----5:R-:W-:Y:S01]  /*e600*/  LEA.HI.X.SX32 R5, R11, R3.reuse, 0x1, P3 ;  /* 0x000000030b057211 */ /* 0x0a0fe200018f0eff */
[----:B------:R-:W-:Y:S01]  /*e610*/  VIADD R8, R0, 0x38 ;  /* 0x0000003800087836 */ /* 0x000fe20000000000 */
[----:B0-----:R-:W-:Y:S01]  /*e620*/  ISETP.LT.AND P3, PT, R6, UR5, !P0 ;  /* 0x0000000506007c0c */ /* 0x001fe2000c761270 */
[----:B------:R-:W0:Y:S01]  /*e630*/  LDCU UR5, c[0x0][0x39c] ;  /* 0x00007380ff0577ac */ /* 0x000e220008000800 */
[C---:B------:R-:W-:Y:S01]  /*e640*/  LEA R6, P4, R10.reuse, R2, 0x1 ;  /* 0x000000020a067211 */ /* 0x040fe200078808ff */
[----:B------:R3:W-:Y:S01]  /*e650*/  @P1 STG.E.U16 desc[UR22][R4.64], R54 ;  /* 0x0000003604001986 */ /* 0x0007e2000c101516 */
[----:B--2---:R-:W-:Y:S01]  /*e660*/  ISETP.LT.AND P1, PT, R7, UR7, !P0 ;  /* 0x0000000707007c0c */ /* 0x004fe2000c721270 */
[----:B------:R-:W2:Y:S01]  /*e670*/  LDCU UR7, c[0x0][0x39c] ;  /* 0x00007380ff0777ac */ /* 0x000ea20008000800 */
[C---:B------:R-:W-:Y:S01]  /*e680*/  LEA.HI.X.SX32 R7, R10.reuse, R3, 0x1, P4 ;  /* 0x000000030a077211 */ /* 0x040fe200020f0eff */
[----:B------:R-:W-:Y:S01]  /*e690*/  VIADD R10, R10, UR4 ;  /* 0x000000040a0a7c36 */ /* 0x000fe20008000000 */
[----:B-1----:R-:W-:Y:S01]  /*e6a0*/  ISETP.LT.AND P4, PT, R8, UR6, !P0 ;  /* 0x0000000608007c0c */ /* 0x002fe2000c781270 */
[----:B------:R-:W1:Y:S02]  /*e6b0*/  LDCU UR6, c[0x0][0x39c] ;  /* 0x00007380ff0677ac */ /* 0x000e640008000800 */
[----:B------:R-:W-:Y:S01]  /*e6c0*/  VIADD R11, R10, UR4 ;  /* 0x000000040a0b7c36 */ /* 0x000fe20008000000 */
[----:B---3--:R-:W-:-:S05]  /*e6d0*/  PRMT R5, R54, 0x7632, R5 ;  /* 0x0000763236057816 */ /* 0x008fca0000000005 */
[----:B------:R3:W-:Y:S01]  /*e6e0*/  @P5 STG.E.U16 desc[UR22][R6.64], R5 ;  /* 0x0000000506005986 */ /* 0x0007e2000c101516 */
[----:B------:R-:W-:-:S04]  /*e6f0*/  LEA R8, P5, R10, R2, 0x1 ;  /* 0x000000020a087211 */ /* 0x000fc800078a08ff */
[----:B------:R-:W-:Y:S01]  /*e700*/  LEA.HI.X.SX32 R9, R10, R3, 0x1, P5 ;  /* 0x000000030a097211 */ /* 0x000fe200028f0eff */
[----:B------:R-:W-:Y:S01]  /*e710*/  VIADD R10, R0, 0x39 ;  /* 0x00000039000a7836 */ /* 0x000fe20000000000 */
[----:B------:R-:W-:-:S03]  /*e720*/  LEA R4, P5, R11, R2, 0x1 ;  /* 0x000000020b047211 */ /* 0x000fc600078a08ff */
[----:B------:R5:W-:Y:S01]  /*e730*/  @P6 STG.E.U16 desc[UR22][R8.64], R56 ;  /* 0x0000003808006986 */ /* 0x000be2000c101516 */
[----:B---3--:R-:W-:Y:S02]  /*e740*/  PRMT R7, R56, 0x7632, R7 ;  /* 0x0000763238077816 */ /* 0x008fe40000000007 */
        /* <DEDUP_REMOVED lines=9> */
[-C--:B---3--:R-:W-:Y:S01]  /*e7e0*/  LEA.HI.X.SX32 R7, R11, R3.reuse, 0x1, P2 ;  /* 0x000000030b077211 */ /* 0x088fe200010f0eff */
        /* <DEDUP_REMOVED lines=21> */
[C---:B---3--:R-:W-:Y:S01]  /*e940*/  LEA.HI.X.SX32 R7, R11.reuse, R3, 0x1, P6 ;  /* 0x000000030b077211 */ /* 0x048fe200030f0eff */
[----:B------:R-:W-:-:S04]  /*e950*/  VIADD R11, R11, UR4 ;  /* 0x000000040b0b7c36 */ /* 0x000fc80008000000 */
[C---:B------:R-:W-:Y:S01]  /*e960*/  VIADD R10, R11.reuse, UR4 ;  /* 0x000000040b0a7c36 */ /* 0x040fe20008000000 */
        /* <DEDUP_REMOVED lines=9> */
[----:B---3--:R-:W-:Y:S01]  /*ea00*/  VIADD R6, R0, 0x3f ;  /* 0x0000003f00067836 */ /* 0x008fe20000000000 */
        /* <DEDUP_REMOVED lines=9> */
[----:B------:R-:W-:Y:S01]  /*eaa0*/  VIADD R9, R0, 0x41 ;  /* 0x0000004100097836 */ /* 0x000fe20000000000 */
[-C--:B---3--:R-:W-:Y:S01]  /*eab0*/  LEA.HI.X.SX32 R7, R10, R3.reuse, 0x1, P3 ;  /* 0x000000030a077211 */ /* 0x088fe200018f0eff */
        /* <DEDUP_REMOVED lines=224> */
[-C--:B---3--:R-:W-:Y:S01]  /*f8c0*/  LEA.HI.X.SX32 R7, R11, R3.reuse, 0x1, P3 ;  /* 0x000000030b077211 */ /* 0x088fe200018f0eff */
        /* <DEDUP_REMOVED lines=73> */
[----:B------:R-:W-:-:S03]  /*fd60*/  VIADD R5, R0, 0x69 ;  /* 0x0000006900057836 */ /* 0x000fc60000000000 */
[----:B0-----:R-:W-:Y:S01]  /*fd70*/  ISETP.LT.AND P5, PT, R4, UR5, !P0 ;  /* 0x0000000504007c0c */ /* 0x001fe2000c7a1270 */
[----:B-----5:R-:W-:Y:S01]  /*fd80*/  VIADD R6, R0, 0x6a ;  /* 0x0000006a00067836 */ /* 0x020fe20000000000 */
[-C--:B------:R-:W-:Y:S01]  /*fd90*/  LEA.HI.X.SX32 R9, R10, R3.reuse, 0x1, P3 ;  /* 0x000000030a097211 */ /* 0x080fe200018f0eff */
[----:B------:R-:W0:Y:S01]  /*fda0*/  LDCU UR5, c[0x0][0x39c] ;  /* 0x00007380ff0577ac */ /* 0x000e220008000800 */
[-C--:B------:R-:W-:Y:S02]  /*fdb0*/  LEA R4, P3, R11, R2.reuse, 0x1 ;  /* 0x000000020b047211 */ /* 0x080fe400078608ff */
[----:B------:R-:W-:Y:S01]  /*fdc0*/  PRMT R7, R104, 0x7632, R7 ;  /* 0x0000763268077816 */ /* 0x000fe20000000007 */
[----:B------:R-:W-:Y:S01]  /*fdd0*/  @P1 STG.E.U16 desc[UR22][R8.64], R104 ;  /* 0x0000006808001986 */ /* 0x000fe2000c101516 */
[----:B--2---:R-:W-:Y:S01]  /*fde0*/  ISETP.LT.AND P1, PT, R5, UR7, !P0 ;  /* 0x0000000705007c0c */ /* 0x004fe2000c721270 */
[----:B------:R-:W2:Y:S01]  /*fdf0*/  LDCU UR7, c[0x0][0x39c] ;  /* 0x00007380ff0777ac */ /* 0x000ea20008000800 */
[C---:B------:R-:W-:Y:S01]  /*fe00*/  LEA.HI.X.SX32 R5, R11.reuse, R3, 0x1, P3 ;  /* 0x000000030b057211 */ /* 0x040fe200018f0eff */
[----:B------:R-:W-:Y:S01]  /*fe10*/  VIADD R11, R11, UR4 ;  /* 0x000000040b0b7c36 */ /* 0x000fe20008000000 */
[----:B-1----:R-:W-:Y:S01]  /*fe20*/  ISETP.LT.AND P3, PT, R6, UR6, !P0 ;  /* 0x0000000606007c0c */ /* 0x002fe2000c761270 */
[----:B------:R-:W1:Y:S02]  /*fe30*/  LDCU UR6, c[0x0][0x39c] ;  /* 0x00007380ff0677ac */ /* 0x000e640008000800 */
[----:B------:R3:W-:Y:S01]  /*fe40*/  @P4 STG.E.U16 desc[UR22][R4.64], R7 ;  /* 0x0000000704004986 */ /* 0x0007e2000c101516 */
[C---:B------:R-:W-:Y:S01]  /*fe50*/  LEA R6, P4, R11.reuse, R2, 0x1 ;  /* 0x000000020b067211 */ /* 0x040fe200078808ff */
[----:B------:R-:W-:-:S03]  /*fe60*/  VIADD R10, R11, UR4 ;  /* 0x000000040b0a7c36 */ /* 0x000fc60008000000 */
        /* <DEDUP_REMOVED lines=42> */
[----:B-----5:R-:W-:-:S04]  /*10110*/  LEA R8, P6, R11, R2, 0x1 ;  /* 0x000000020b087211 */ /* 0x020fc800078c08ff */
[CC--:B------:R-:W-:Y:S01]  /*10120*/  LEA.HI.X.SX32 R9, R11.reuse, R3.reuse, 0x1, P6 ;  /* 0x000000030b097211 */ /* 0x0c0fe200030f0eff */
[----:B------:R-:W-:Y:S01]  /*10130*/  VIADD R11, R11, UR4 ;  /* 0x000000040b0b7c36 */ /* 0x000fe20008000000 */
[----:B---3--:R-:W-:Y:S01]  /*10140*/  LEA.HI.X.SX32 R7, R10, R3, 0x1, P4 ;  /* 0x000000030a077211 */ /* 0x008fe200020f0eff */
[----:B------:R-:W-:Y:S01]  /*10150*/  VIADD R4, R0, 0x71 ;  /* 0x0000007100047836 */ /* 0x000fe20000000000 */
[----:B0-----:R-:W-:Y:S01]  /*10160*/  ISETP.LT.AND P4, PT, R12, UR5, !P0 ;  /* 0x000000050c007c0c */ /* 0x001fe2000c781270 */
[----:B------:R-:W0:Y:S01]  /*10170*/  LDCU UR5, c[0x0][0x39c] ;  /* 0x00007380ff0577ac */ /* 0x000e220008000800 */
[----:B------:R-:W-:Y:S01]  /*10180*/  PRMT R5, R112, 0x7632, R5 ;  /* 0x0000763270057816 */ /* 0x000fe20000000005 */
[----:B------:R3:W-:Y:S01]  /*10190*/  @P2 STG.E.U16 desc[UR22][R6.64], R112 ;  /* 0x0000007006002986 */ /* 0x0007e2000c101516 */
[----:B-1----:R-:W-:Y:S01]  /*101a0*/  ISETP.LT.AND P2, PT, R4, UR6, !P0 ;  /* 0x0000000604007c0c */ /* 0x002fe2000c741270 */
[----:B------:R-:W1:Y:S01]  /*101b0*/  LDCU UR6, c[0x0][0x39c] ;  /* 0x00007380ff0677ac */ /* 0x000e620008000800 */
[C---:B------:R-:W-:Y:S01]  /*101c0*/  VIADD R10, R11.reuse, UR4 ;  /* 0x000000040b0a7c36 */ /* 0x040fe20008000000 */
[----:B------:R5:W-:Y:S01]  /*101d0*/  @P5 STG.E.U16 desc[UR22][R8.64], R5 ;  /* 0x0000000508005986 */ /* 0x000be2000c101516 */
[----:B------:R-:W-:Y:S01]  /*101e0*/  LEA R4, P5, R11, R2, 0x1 ;  /* 0x000000020b047211 */ /* 0x000fe200078a08ff */
[----:B------:R-:W-:-:S02]  /*101f0*/  VIADD R12, R0, 0x76 ;  /* 0x00000076000c7836 */ /* 0x000fc40000000000 */
[C---:B---3--:R-:W-:Y:S02]  /*10200*/  VIADD R6, R0.reuse, 0x72 ;  /* 0x0000007200067836 */ /* 0x048fe40000000000 */
        /* <DEDUP_REMOVED lines=21> */
[----:B0-----:R-:W-:Y:S01]  /*10360*/  ISETP.LT.AND P4, PT, R10, UR5, !P0 ;  /* 0x000000050a007c0c */ /* 0x001fe2000c781270 */
[----:B------:R-:W0:Y:S01]  /*10370*/  LDCU UR5, c[0x0][0x39c] ;  /* 0x00007380ff0577ac */ /* 0x000e220008000800 */
[----:B---3--:R-:W-:Y:S02]  /*10380*/  PRMT R7, R116, 0x7632, R7 ;  /* 0x0000763274077816 */ /* 0x008fe40000000007 */
[C---:B------:R-:W-:Y:S01]  /*10390*/  LEA.HI.X.SX32 R5, R11.reuse, R3, 0x1, P3 ;  /* 0x000000030b057211 */ /* 0x040fe200018f0eff */
[----:B------:R-:W-:Y:S01]  /*103a0*/  VIADD R11, R11, UR4 ;  /* 0x000000040b0b7c36 */ /* 0x000fe20008000000 */
[----:B-1----:R-:W-:Y:S01]  /*103b0*/  ISETP.LT.AND P3, PT, R12, UR6, !P0 ;  /* 0x000000060c007c0c */ /* 0x002fe2000c761270 */
[----:B------:R-:W1:Y:S01]  /*103c0*/  LDCU UR6, c[0x0][0x39c] ;  /* 0x00007380ff0677ac */ /* 0x000e620008000800 */
[----:B------:R-:W-:Y:S01]  /*103d0*/  VIADD R12, R0, 0x7d ;  /* 0x0000007d000c7836 */ /* 0x000fe20000000000 */
[----:B------:R3:W-:Y:S01]  /*103e0*/  @P2 STG.E.U16 desc[UR22][R4.64], R7 ;  /* 0x0000000704002986 */ /* 0x0007e2000c101516 */
[C---:B------:R-:W-:Y:S01]  /*103f0*/  LEA R6, P2, R11.reuse, R2, 0x1 ;  /* 0x000000020b067211 */ /* 0x040fe200078408ff */
[----:B------:R-:W-:-:S02]  /*10400*/  VIADD R10, R11, UR4 ;  /* 0x000000040b0a7c36 */ /* 0x000fc40008000000 */
[C---:B-----5:R-:W-:Y:S01]  /*10410*/  VIADD R9, R0.reuse, 0x77 ;  /* 0x0000007700097836 */ /* 0x060fe20000000000 */
[-C--:B---3--:R-:W-:Y:S01]  /*10420*/  LEA.HI.X.SX32 R7, R11, R3.reuse, 0x1, P2 ;  /* 0x000000030b077211 */ /* 0x088fe200010f0eff */
[----:B------:R-:W-:Y:S01]  /*10430*/  VIADD R4, R0, 0x78 ;  /* 0x0000007800047836 */ /* 0x000fe20000000000 */
[-C--:B------:R-:W-:Y:S02]  /*10440*/  LEA R8, P2, R10, R2.reuse, 0x1 ;  /* 0x000000020a087211 */ /* 0x080fe400078408ff */
[----:B------:R-:W-:Y:S01]  /*10450*/  PRMT R5, R118, 0x7632, R5 ;  /* 0x0000763276057816 */ /* 0x000fe20000000005 */
[----:B------:R-:W-:Y:S01]  /*10460*/  @P6 STG.E.U16 desc[UR22][R6.64], R118 ;  /* 0x0000007606006986 */ /* 0x000fe2000c101516 */
[----:B--2---:R-:W-:Y:S01]  /*10470*/  ISETP.LT.AND P6, PT, R9, UR7, !P0 ;  /* 0x0000000709007c0c */ /* 0x004fe2000c7c1270 */
[----:B------:R-:W2:Y:S01]  /*10480*/  LDCU UR7, c[0x0][0x39c] ;  /* 0x00007380ff0777ac */ /* 0x000ea20008000800 */
[C---:B------:R-:W-:Y:S01]  /*10490*/  LEA.HI.X.SX32 R9, R10.reuse, R3, 0x1, P2 ;  /* 0x000000030a097211 */ /* 0x040fe200010f0eff */
[----:B------:R-:W-:Y:S01]  /*104a0*/  VIADD R10, R10, UR4 ;  /* 0x000000040a0a7c36 */ /* 0x000fe20008000000 */
[----:B0-----:R-:W-:Y:S01]  /*104b0*/  ISETP.LT.AND P2, PT, R4, UR5, !P0 ;  /* 0x0000000504007c0c */ /* 0x001fe2000c741270 */
[----:B------:R-:W0:Y:S02]  /*104c0*/  LDCU UR5, c[0x0][0x39c] ;  /* 0x00007380ff0577ac */ /* 0x000e240008000800 */
[----:B------:R3:W-:Y:S01]  /*104d0*/  @P1 STG.E.U16 desc[UR22][R8.64], R5 ;  /* 0x0000000508001986 */ /* 0x0007e2000c101516 */
[C---:B------:R-:W-:Y:S01]  /*104e0*/  LEA R4, P1, R10.reuse, R2, 0x1 ;  /* 0x000000020a047211 */ /* 0x040fe200078208ff */
[----:B------:R-:W-:-:S03]  /*104f0*/  VIADD R11, R10, UR4 ;  /* 0x000000040a0b7c36 */ /* 0x000fc60008000000 */
[-C--:B---3--:R-:W-:Y:S01]  /*10500*/  LEA.HI.X.SX32 R5, R10, R3.reuse, 0x1, P1 ;  /* 0x000000030a057211 */ /* 0x088fe200008f0eff */
[C---:B------:R-:W-:Y:S01]  /*10510*/  VIADD R10, R0.reuse, 0x79 ;  /* 0x00000079000a7836 */ /* 0x040fe20000000000 */
[C---:B------:R-:W-:Y:S01]  /*10520*/  LEA R6, P1, R11.reuse, R2, 0x1 ;  /* 0x000000020b067211 */ /* 0x040fe200078208ff */
[----:B------:R-:W-:Y:S02]  /*10530*/  VIADD R9, R0, 0x7a ;  /* 0x0000007a00097836 */ /* 0x000fe40000000000 */
[----:B------:R3:W-:Y:S01]  /*10540*/  @P5 STG.E.U16 desc[UR22][R4.64], R120 ;  /* 0x0000007804005986 */ /* 0x0007e2000c101516 */
[C---:B------:R-:W-:Y:S01]  /*10550*/  LEA.HI.X.SX32 R7, R11.reuse, R3, 0x1, P1 ;  /* 0x000000030b077211 */ /* 0x040fe200008f0eff */
[----:B------:R-:W-:Y:S01]  /*10560*/  VIADD R11, R11, UR4 ;  /* 0x000000040b0b7c36 */ /* 0x000fe20008000000 */
[----:B-1----:R-:W-:Y:S01]  /*10570*/  ISETP.LT.AND P1, PT, R10, UR6, !P0 ;  /* 0x000000060a007c0c */ /* 0x002fe2000c721270 */
[----:B------:R-:W-:Y:S01]  /*10580*/  VIADD R10, R0, 0x7b ;  /* 0x0000007b000a7836 */ /* 0x000fe20000000000 */
[----:B0-----:R-:W-:Y:S01]  /*10590*/  ISETP.LT.AND P5, PT, R9, UR5, !P0 ;  /* 0x0000000509007c0c */ /* 0x001fe2000c7a1270 */
[----:B------:R-:W0:Y:S01]  /*105a0*/  LDCU UR5, c[0x0][0x39c] ;  /* 0x00007380ff0577ac */ /* 0x000e220008000800 */
[----:B------:R-:W1:Y:S01]  /*105b0*/  LDCU UR6, c[0x0][0x39c] ;  /* 0x00007380ff0677ac */ /* 0x000e620008000800 */
[----:B---3--:R-:W-:-:S05]  /*105c0*/  PRMT R5, R120, 0x7632, R5 ;  /* 0x0000763278057816 */ /* 0x008fca0000000005 */
[----:B------:R3:W-:Y:S01]  /*105d0*/  @P4 STG.E.U16 desc[UR22][R6.64], R5 ;  /* 0x0000000506004986 */ /* 0x0007e2000c101516 */
[----:B------:R-:W-:-:S04]  /*105e0*/  LEA R8, P4, R11, R2, 0x1 ;  /* 0x000000020b087211 */ /* 0x000fc800078808ff */
[C---:B------:R-:W-:Y:S01]  /*105f0*/  LEA.HI.X.SX32 R9, R11.reuse, R3, 0x1, P4 ;  /* 0x000000030b097211 */ /* 0x040fe200020f0eff */
[----:B------:R-:W-:Y:S01]  /*10600*/  VIADD R11, R11, UR4 ;  /* 0x000000040b0b7c36 */ /* 0x000fe20008000000 */
[----:B--2---:R-:W-:-:S03]  /*10610*/  ISETP.LT.AND P4, PT, R10, UR7, !P0 ;  /* 0x000000070a007c0c */ /* 0x004fc6000c781270 */
[----:B------:R2:W-:Y:S01]  /*10620*/  @P3 STG.E.U16 desc[UR22][R8.64], R122 ;  /* 0x0000007a08003986 */ /* 0x0005e2000c101516 */
[C---:B------:R-:W-:Y:S01]  /*10630*/  LEA R4, P3, R11.reuse, R2, 0x1 ;  /* 0x000000020b047211 */ /* 0x040fe200078608ff */
[----:B------:R-:W-:-:S03]  /*10640*/  VIADD R10, R11, UR4 ;  /* 0x000000040b0a7c36 */ /* 0x000fc60008000000 */
[----:B---3--:R-:W-:Y:S01]  /*10650*/  LEA.HI.X.SX32 R5, R11, R3, 0x1, P3 ;  /* 0x000000030b057211 */ /* 0x008fe200018f0eff */
[----:B------:R-:W-:Y:S01]  /*10660*/  VIADD R11, R0, 0x7c ;  /* 0x0000007c000b7836 */ /* 0x000fe20000000000 */
[----:B------:R-:W-:Y:S01]  /*10670*/  LEA R6, P3, R10, R2, 0x1 ;  /* 0x000000020a067211 */ /* 0x000fe200078608ff */
[----:B------:R-:W-:-:S03]  /*10680*/  VIADD R0, R0, 0x7f ;  /* 0x0000007f00007836 */ /* 0x000fc60000000000 */
[C---:B------:R-:W-:Y:S01]  /*10690*/  LEA.HI.X.SX32 R7, R10.reuse, R3, 0x1, P3 ;  /* 0x000000030a077211 */ /* 0x040fe200018f0eff */
[----:B------:R-:W-:Y:S01]  /*106a0*/  VIADD R10, R10, UR4 ;  /* 0x000000040a0a7c36 */ /* 0x000fe20008000000 */
[----:B--2---:R-:W-:Y:S02]  /*106b0*/  PRMT R9, R122, 0x7632, R9 ;  /* 0x000076327a097816 */ /* 0x004fe40000000009 */
[----:B0-----:R-:W-:Y:S01]  /*106c0*/  ISETP.LT.AND P3, PT, R11, UR5, !P0 ;  /* 0x000000050b007c0c */ /* 0x001fe2000c761270 */
[C---:B------:R-:W-:Y:S01]  /*106d0*/  VIADD R11, R10.reuse, UR4 ;  /* 0x000000040a0b7c36 */ /* 0x040fe20008000000 */
[----:B------:R-:W0:Y:S01]  /*106e0*/  LDCU UR5, c[0x0][0x39c] ;  /* 0x00007380ff0577ac */ /* 0x000e220008000800 */
[----:B------:R2:W-:Y:S04]  /*106f0*/  @P6 STG.E.U16 desc[UR22][R4.64], R9 ;  /* 0x0000000904006986 */ /* 0x0005e8000c101516 */
[----:B------:R3:W-:Y:S01]  /*10700*/  @P2 STG.E.U16 desc[UR22][R6.64], R124 ;  /* 0x0000007c06002986 */ /* 0x0007e2000c101516 */
[----:B------:R-:W-:-:S04]  /*10710*/  LEA R8, P2, R10, R2, 0x1 ;  /* 0x000000020a087211 */ /* 0x000fc800078408ff */
[----:B--2---:R-:W-:Y:S01]  /*10720*/  LEA.HI.X.SX32 R9, R10, R3, 0x1, P2 ;  /* 0x000000030a097211 */ /* 0x004fe200010f0eff */
[C---:B------:R-:W-:Y:S01]  /*10730*/  VIADD R10, R11.reuse, UR4 ;  /* 0x000000040b0a7c36 */ /* 0x040fe20008000000 */
[----:B------:R-:W-:Y:S02]  /*10740*/  PRMT R5, R124, 0x7632, R5 ;  /* 0x000076327c057816 */ /* 0x000fe40000000005 */
[----:B-1----:R-:W-:Y:S01]  /*10750*/  ISETP.LT.AND P2, PT, R12, UR6, !P0 ;  /* 0x000000060c007c0c */ /* 0x002fe2000c741270 */
[C---:B------:R-:W-:Y:S01]  /*10760*/  VIADD R13, R10.reuse, UR4 ;  /* 0x000000040a0d7c36 */ /* 0x040fe20008000000 */
[----:B------:R-:W1:Y:S01]  /*10770*/  LDCU UR6, c[0x0][0x39c] ;  /* 0x00007380ff0677ac */ /* 0x000e620008000800 */
[----:B------:R2:W-:Y:S01]  /*10780*/  @P1 STG.E.U16 desc[UR22][R8.64], R5 ;  /* 0x0000000508001986 */ /* 0x0005e2000c101516 */
[-C--:B------:R-:W-:Y:S01]  /*10790*/  LEA R4, P1, R11, R2.reuse, 0x1 ;  /* 0x000000020b047211 */ /* 0x080fe200078208ff */
[----:B------:R-:W-:Y:S01]  /*107a0*/  VIADD R14, R13, UR4 ;  /* 0x000000040d0e7c36 */ /* 0x000fe20008000000 */
[----:B---3--:R-:W-:-:S03]  /*107b0*/  LEA R6, P6, R10, R2, 0x1 ;  /* 0x000000020a067211 */ /* 0x008fc600078c08ff */
[----:B------:R-:W-:Y:S01]  /*107c0*/  VIADD R15, R14, UR4 ;  /* 0x000000040e0f7c36 */ /* 0x000fe20008000000 */
[-C--:B------:R-:W-:Y:S02]  /*107d0*/  LEA.HI.X.SX32 R7, R10, R3.reuse, 0x1, P6 ;  /* 0x000000030a077211 */ /* 0x080fe400030f0eff */
[-C--:B------:R-:W-:Y:S01]  /*107e0*/  LEA R12, P6, R14, R2.reuse, 0x1 ;  /* 0x000000020e0c7211 */ /* 0x080fe200078c08ff */
[----:B------:R-:W-:Y:S01]  /*107f0*/  VIADD R16, R15, UR4 ;  /* 0x000000040f107c36 */ /* 0x000fe20008000000 */
[----:B--2---:R-:W-:Y:S02]  /*10800*/  LEA.HI.X.SX32 R5, R11, R3, 0x1, P1 ;  /* 0x000000030b057211 */ /* 0x004fe400008f0eff */
[----:B------:R-:W-:-:S03]  /*10810*/  LEA R10, P1, R13, R2, 0x1 ;  /* 0x000000020d0a7211 */ /* 0x000fc600078208ff */
[----:B------:R2:W-:Y:S01]  /*10820*/  @P5 STG.E.U16 desc[UR22][R4.64], R126 ;  /* 0x0000007e04005986 */ /* 0x0005e2000c101516 */
[-C--:B------:R-:W-:Y:S02]  /*10830*/  LEA.HI.X.SX32 R11, R13, R3.reuse, 0x1, P1 ;  /* 0x000000030d0b7211 */ /* 0x080fe400008f0eff */
[-C--:B------:R-:W-:Y:S02]  /*10840*/  LEA.HI.X.SX32 R13, R14, R3.reuse, 0x1, P6 ;  /* 0x000000030e0d7211 */ /* 0x080fe400030f0eff */
[----:B------:R-:W-:Y:S02]  /*10850*/  LEA R8, P6, R16, R2, 0x1 ;  /* 0x0000000210087211 */ /* 0x000fe400078c08ff */
[----:B0-----:R-:W-:Y:S02]  /*10860*/  ISETP.LT.AND P1, PT, R17, UR5, !P0 ;  /* 0x0000000511007c0c */ /* 0x001fe4000c721270 */
[----:B-1----:R-:W-:Y:S02]  /*10870*/  ISETP.LT.AND P0, PT, R0, UR6, !P0 ;  /* 0x0000000600007c0c */ /* 0x002fe4000c701270 */
[----:B------:R-:W-:-:S02]  /*10880*/  LEA.HI.X.SX32 R9, R16, R3, 0x1, P6 ;  /* 0x0000000310097211 */ /* 0x000fc400030f0eff */
[----:B------:R-:W-:Y:S02]  /*10890*/  PRMT R0, R126, 0x7632, R0 ;  /* 0x000076327e007816 */ /* 0x000fe40000000000 */
[C---:B------:R-:W-:Y:S02]  /*108a0*/  LEA R2, P6, R15.reuse, R2, 0x1 ;  /* 0x000000020f027211 */ /* 0x040fe400078c08ff */
[----:B--2---:R-:W-:Y:S01]  /*108b0*/  PRMT R5, R128, 0x7632, R5 ;  /* 0x0000763280057816 */ /* 0x004fe20000000005 */
[----:B------:R0:W-:Y:S01]  /*108c0*/  @P4 STG.E.U16 desc[UR22][R6.64], R0 ;  /* 0x0000000006004986 */ /* 0x0001e2000c101516 */
[----:B------:R-:W-:-:S03]  /*108d0*/  LEA.HI.X.SX32 R3, R15, R3, 0x1, P6 ;  /* 0x000000030f037211 */ /* 0x000fc600030f0eff */
[----:B------:R1:W-:Y:S04]  /*108e0*/  @P3 STG.E.U16 desc[UR22][R10.64], R128 ;  /* 0x000000800a003986 */ /* 0x0003e8000c101516 */
[----:B------:R1:W-:Y:S01]  /*108f0*/  @P2 STG.E.U16 desc[UR22][R12.64], R5 ;  /* 0x000000050c002986 */ /* 0x0003e2000c101516 */
[----:B0-----:R-:W-:-:S03]  /*10900*/  PRMT R7, R130, 0x7632, R7 ;  /* 0x0000763282077816 */ /* 0x001fc60000000007 */
[----:B------:R1:W-:Y:S04]  /*10910*/  @P1 STG.E.U16 desc[UR22][R2.64], R130 ;  /* 0x0000008202001986 */ /* 0x0003e8000c101516 */
[----:B------:R1:W-:Y:S01]  /*10920*/  @P0 STG.E.U16 desc[UR22][R8.64], R7 ;  /* 0x0000000708000986 */ /* 0x0003e2000c101516 */
[----:B----4-:R-:W-:Y:S06]  /*10930*/  BAR.SYNC.DEFER_BLOCKING 0x0 ;  /* 0x0000000000007b1d */ /* 0x010fec0000010000 */
[----:B------:R-:W-:Y:S05]  /*10940*/  BRA.U UP0, `(.L_x_14) ;  /* 0x0000000100a07547 */ /* 0x000fea000b800000 */
[----:B------:R-:W0:Y:S01]  /*10950*/  S2UR UR5, SR_CgaCtaId ;  /* 0x00000000000579c3 */ /* 0x000e220000008800 */
[----:B------:R-:W-:Y:S01]  /*10960*/  NOP ;  /* 0x0000000000007918 */ /* 0x000fe20000000000 */
[----:B------:R-:W-:Y:S01]  /*10970*/  UMOV UR4, 0x50 ;  /* 0x0000005000047882 */ /* 0x000fe20000000000 */
[----:B------:R-:W-:Y:S02]  /*10980*/  IMAD.U32 R0, RZ, RZ, UR8 ;  /* 0x00000008ff007e24 */ /* 0x000fe4000f8e00ff */
[----:B-1----:R-:W-:Y:S02]  /*10990*/  IMAD.MOV.U32 R3, RZ, RZ, 0xff ;  /* 0x000000ffff037424 */ /* 0x002fe400078e00ff */
[----:B------:R-:W-:Y:S01]  /*109a0*/  IMAD.MOV.U32 R7, RZ, RZ, 0x1 ;  /* 0x00000001ff077424 */ /* 0x000fe200078e00ff */
[----:B------:R-:W-:-:S04]  /*109b0*/  LOP3.LUT R0, R0, 0xffff, RZ, 0xc0, !PT ;  /* 0x0000ffff00007812 */ /* 0x000fc800078ec0ff */
[----:B------:R-:W-:-:S05]  /*109c0*/  SHF.R.U32.HI R0, RZ, 0x5, R0 ;  /* 0x00000005ff007819 */ /* 0x000fca0000011600 */
[----:B------:R-:W-:Y:S01]  /*109d0*/  VIADD R2, R0, 0x10 ;  /* 0x0000001000027836 */ /* 0x000fe20000000000 */
[----:B------:R-:W-:Y:S01]  /*109e0*/  SHF.L.U32 R0, R3, R0, RZ ;  /* 0x0000000003007219 */ /* 0x000fe200000006ff */
[----:B0-----:R-:W-:-:S03]  /*109f0*/  ULEA UR6, UR5, UR4, 0x18 ;  /* 0x0000000405067291 */ /* 0x001fc6000f8ec0ff */
[----:B------:R-:W-:-:S04]  /*10a00*/  SHF.L.U32 R3, R7, R2, RZ ;  /* 0x0000000207037219 */ /* 0x000fc800000006ff */
[----:B------:R-:W-:Y:S02]  /*10a10*/  LOP3.LUT R0, R3, R0, RZ, 0xfc, !PT ;  /* 0x0000000003007212 */ /* 0x000fe400078efcff */
[----:B------:R-:W0:Y:S02]  /*10a20*/  LDS R5, [UR6] ;  /* 0x00000006ff057984 */ /* 0x000e240008000800 */
[C---:B------:R-:W-:Y:S02]  /*10a30*/  LOP3.LUT R2, R0.reuse, 0xffff, RZ, 0xc0, !PT ;  /* 0x0000ffff00027812 */ /* 0x040fe400078ec0ff */
[----:B0-----:R-:W-:-:S04]  /*10a40*/  LOP3.LUT R3, R0, 0xffff, R5, 0x80, !PT ;  /* 0x0000ffff00037812 */ /* 0x001fc800078e8005 */
[----:B------:R-:W-:-:S13]  /*10a50*/  ISETP.NE.AND P0, PT, R3, R2, PT ;  /* 0x000000020300720c */ /* 0x000fda0003f05270 */
[----:B------:R-:W-:Y:S05]  /*10a60*/  @P0 BRA `(.L_x_15) ;  /* 0x0000000000500947 */ /* 0x000fea0003800000 */
[----:B------:R-:W-:Y:S02]  /*10a70*/  SHF.R.U32.HI R5, RZ, 0x10, R5 ;  /* 0x00000010ff057819 */ /* 0x000fe40000011605 */
[----:B------:R-:W-:-:S04]  /*10a80*/  SHF.R.U32.HI R2, RZ, 0x10, R0 ;  /* 0x00000010ff027819 */ /* 0x000fc80000011600 */
[----:B------:R-:W-:-:S04]  /*10a90*/  LOP3.LUT R5, R5, R2, RZ, 0xc0, !PT ;  /* 0x0000000205057212 */ /* 0x000fc800078ec0ff */
[----:B------:R-:W-:-:S13]  /*10aa0*/  ISETP.NE.AND P0, PT, R5, R2, PT ;  /* 0x000000020500720c */ /* 0x000fda0003f05270 */
[----:B------:R-:W-:Y:S05]  /*10ab0*/  @P0 BRA `(.L_x_16) ;  /* 0x0000000000300947 */ /* 0x000fea0003800000 */
[----:B------:R-:W-:Y:S01]  /*10ac0*/  R2UR UR4, R0 ;  /* 0x00000000000472ca */ /* 0x000fe200000e0000 */
[----:B------:R-:W-:Y:S01]  /*10ad0*/  VOTEU.ANY UR5, UPT, PT ;  /* 0x0000000000057886 */ /* 0x000fe200038e0100 */
[----:B------:R-:W0:Y:S01]  /*10ae0*/  S2R R0, SR_LANEID ;  /* 0x0000000000007919 */ /* 0x000e220000000000 */
[----:B------:R-:W-:-:S10]  /*10af0*/  UFLO.U32 UR5, UR5 ;  /* 0x00000005000572bd */ /* 0x000fd400080e0000 */
[----:B------:R-:W-:-:S06]  /*10b00*/  ULOP3.LUT UR4, URZ, UR4, URZ, 0x33, !UPT ;  /* 0x00000004ff047292 */ /* 0x000fcc000f8e33ff */
[----:B------:R-:W-:-:S04]  /*10b10*/  IMAD.U32 R2, RZ, RZ, UR4 ;  /* 0x00000004ff027e24 */ /* 0x000fc8000f8e00ff */
[----:B------:R-:W1:Y:S02]  /*10b20*/  REDUX UR7, R2 ;  /* 0x00000000020773c4 */ /* 0x000e640000000000 */
[----:B------:R2:W-:Y:S01]  /*10b30*/  UTCATOMSWS.AND URZ, UR4 ;  /* 0x0000000400ff79e3 */ /* 0x0005e20008000000 */
[----:B0-----:R-:W-:Y:S01]  /*10b40*/  ISETP.EQ.U32.AND P0, PT, R0, UR5, PT ;  /* 0x0000000500007c0c */ /* 0x001fe2000bf02070 */
[----:B-1----:R-:W-:-:S12]  /*10b50*/  IMAD.U32 R0, RZ, RZ, UR7 ;  /* 0x00000007ff007e24 */ /* 0x002fd8000f8e00ff */
[----:B------:R2:W-:Y:S01]  /*10b60*/  @P0 ATOMS.AND RZ, [UR6], R0 ;  /* 0x00000000ffff098c */ /* 0x0005e2000a800006 */
[----:B------:R-:W-:Y:S05]  /*10b70*/  BRA `(.L_x_14) ;  /* 0x0000000000147947 */ /* 0x000fea0003800000 */
.L_x_16:
[----:B------:R-:W-:-:S07]  /*10b80*/  MOV R2, 0x10ba0 ;  /* 0x00010ba000027802 */ /* 0x000fce0000000f00 */
[----:B------:R-:W-:Y:S05]  /*10b90*/  CALL.REL.NOINC `($__internal_0_$__cuda_sm10x_tcgen05_guardrail_trap_col_being_dealloced_not_returned_by_alloc) ;  /* 0x00000000002c7944 */ /* 0x000fea0003c00000 */
[----:B------:R-:W-:Y:S05]  /*10ba0*/  BRA `(.L_x_14) ;  /* 0x0000000000087947 */ /* 0x000fea0003800000 */
.L_x_15:
[----:B------:R-:W-:-:S07]  /*10bb0*/  MOV R2, 0x10bd0 ;  /* 0x00010bd000027802 */ /* 0x000fce0000000f00 */
[----:B------:R-:W-:Y:S05]  /*10bc0*/  CALL.REL.NOINC `($__internal_2_$__cuda_sm10x_tcgen05_guardrail_trap_unallocated_columns_being_dealloced) ;  /* 0x0000000000387944 */ /* 0x000fea0003c00000 */
.L_x_14:
[----:B------:R-:W-:Y:S01]  /*10bd0*/  NOP ;  /* 0x0000000000007918 */ /* 0x000fe20000000000 */
[----:B--2---:R-:W-:Y:S05]  /*10be0*/  EXIT ;  /* 0x000000000000794d */ /* 0x004fea0003800000 */
.L_x_9:
[----:B------:R-:W0:Y:S02]  /*10bf0*/  SYNCS.PHASECHK.TRANS64.TRYWAIT P1, [UR11], R7 ;  /* 0x00000007ff0075a7 */ /* 0x000e24000802110b */
[----:B0-----:R-:W-:Y:S05]  /*10c00*/  @!P1 BRA `(.L_x_9) ;  /* 0xfffffffc00f89947 */ /* 0x001fea000383ffff */
[----:B------:R-:W-:Y:S05]  /*10c10*/  BRA `(.L_x_17) ;  /* 0xffffffa400e87947 */ /* 0x000fea000383ffff */
.L_x_13:
[----:B------:R-:W0:Y:S02]  /*10c20*/  SYNCS.PHASECHK.TRANS64.TRYWAIT P0, [UR11], R2 ;  /* 0x00000002ff0075a7 */ /* 0x000e24000800110b */
[----:B0-----:R-:W-:Y:S05]  /*10c30*/  @!P0 BRA `(.L_x_13) ;  /* 0xfffffffc00f88947 */ /* 0x001fea000383ffff */
[----:B------:R-:W-:Y:S05]  /*10c40*/  BRA `(.L_x_12) ;  /* 0xffffffbc00587947 */ /* 0x000fea000383ffff */
        .weak           $__internal_0_$__cuda_sm10x_tcgen05_guardrail_trap_col_being_dealloced_not_returned_by_alloc
        .type           $__internal_0_$__cuda_sm10x_tcgen05_guardrail_trap_col_being_dealloced_not_returned_by_alloc,@function
        .size           $__internal_0_$__cuda_sm10x_tcgen05_guardrail_trap_col_being_dealloced_not_returned_by_alloc,($__internal_1_$__cuda_sm10x_tcgen05_guardrail_trap_phase_invalid_during_alloc - $__internal_0_$__cuda_sm10x_tcgen05_guardrail_trap_col_being_dealloced_not_returned_by_alloc)
$__internal_0_$__cuda_sm10x_tcgen05_guardrail_trap_col_being_dealloced_not_returned_by_alloc:
[----:B------:R-:W-:Y:S05]  /*10c50*/  BPT.TRAP 0x1 ;  /* 0x000000040000795c */ /* 0x000fea0000300000 */
[----:B------:R-:W-:-:S04]  /*10c60*/  IMAD.MOV.U32 R3, RZ, RZ, 0x0 ;  /* 0x00000000ff037424 */ /* 0x000fc800078e00ff */
[----:B------:R-:W-:Y:S05]  /*10c70*/  RET.REL.NODEC R2 `(matmul_kernel) ;  /* 0xfffffef002e07950 */ /* 0x000fea0003c3ffff */
        .weak           $__internal_1_$__cuda_sm10x_tcgen05_guardrail_trap_phase_invalid_during_alloc
        .type           $__internal_1_$__cuda_sm10x_tcgen05_guardrail_trap_phase_invalid_during_alloc,@function
        .size           $__internal_1_$__cuda_sm10x_tcgen05_guardrail_trap_phase_invalid_during_alloc,($__internal_2_$__cuda_sm10x_tcgen05_guardrail_trap_unallocated_columns_being_dealloced - $__internal_1_$__cuda_sm10x_tcgen05_guardrail_trap_phase_invalid_during_alloc)
$__internal_1_$__cuda_sm10x_tcgen05_guardrail_trap_phase_invalid_during_alloc:
[----:B------:R-:W-:Y:S05]  /*10c80*/  BPT.TRAP 0x1 ;  /* 0x000000040000795c */ /* 0x000fea0000300000 */
[----:B------:R-:W-:-:S04]  /*10c90*/  IMAD.MOV.U32 R3, RZ, RZ, 0x0 ;  /* 0x00000000ff037424 */ /* 0x000fc800078e00ff */
[----:B------:R-:W-:Y:S05]  /*10ca0*/  RET.REL.NODEC R2 `(matmul_kernel) ;  /* 0xfffffef002d47950 */ /* 0x000fea0003c3ffff */
        .weak           $__internal_2_$__cuda_sm10x_tcgen05_guardrail_trap_unallocated_columns_being_dealloced
        .type           $__internal_2_$__cuda_sm10x_tcgen05_guardrail_trap_unallocated_columns_being_dealloced,@function
        .size           $__internal_2_$__cuda_sm10x_tcgen05_guardrail_trap_unallocated_columns_being_dealloced,(.L_x_21 - $__internal_2_$__cuda_sm10x_tcgen05_guardrail_trap_unallocated_columns_being_dealloced)
$__internal_2_$__cuda_sm10x_tcgen05_guardrail_trap_unallocated_columns_being_dealloced:
[----:B------:R-:W-:Y:S05]  /*10cb0*/  BPT.TRAP 0x1 ;  /* 0x000000040000795c */ /* 0x000fea0000300000 */
[----:B------:R-:W-:-:S04]  /*10cc0*/  IMAD.MOV.U32 R3, RZ, RZ, 0x0 ;  /* 0x00000000ff037424 */ /* 0x000fc800078e00ff */
[----:B------:R-:W-:Y:S05]  /*10cd0*/  RET.REL.NODEC R2 `(matmul_kernel) ;  /* 0xfffffef002c87950 */ /* 0x000fea0003c3ffff */
.L_x_18:
[----:B------:R-:W-:-:S00]  /*10ce0*/  BRA `(.L_x_18) ;  /* 0xfffffffc00fc7947 */ /* 0x000fc0000383ffff */
[----:B------:R-:W-:-:S00]  /*10cf0*/  NOP ;  /* 0x0000000000007918 */ /* 0x000fc00000000000 */
        /* <DEDUP_REMOVED lines=8> */
.L_x_21:


//--------------------- .nv.shared.matmul_kernel  --------------------------
	.section	.nv.shared.matmul_kernel,"aw",@nobits
	.sectionflags	@""
	.align	16
	.zero		1024


//--------------------- .nv.shared.reserved.0     --------------------------
	.section	.nv.shared.reserved.0,"aw",@nobits
	.align	8
	.weak		__nv_reservedSMEM_offset_0_alias
	.size		__nv_reservedSMEM_offset_0_alias, 0, 64
	.other		__nv_reservedSMEM_offset_0_alias,@"STO_CUDA_RESERVED_SHARED STV_DEFAULT"
__nv_reservedSMEM_offset_0_alias:
	.zero		0
.nv.shared.reserved.0:
	.zero		64
	.weak		__nv_reservedSMEM_allocation_phase
	.type		__nv_reservedSMEM_allocation_phase,@object
	.size		__nv_reservedSMEM_allocation_phase,(.L_0 - __nv_reservedSMEM_allocation_phase)
__nv_reservedSMEM_allocation_phase:
	.zero		1
.L_0:
	.zero		7
	.weak		__nv_reservedSMEM_devtool_atexit_pc
	.type		__nv_reservedSMEM_devtool_atexit_pc,@object
	.size		__nv_reservedSMEM_devtool_atexit_pc,(__nv_reservedSMEM_allocation_mask - __nv_reservedSMEM_devtool_atexit_pc)
__nv_reservedSMEM_devtool_atexit_pc:
	.zero		8
	.weak		__nv_reservedSMEM_allocation_mask
	.type		__nv_reservedSMEM_allocation_mask,@object
	.size		__nv_reservedSMEM_allocation_mask,(.L_2 - __nv_reservedSMEM_allocation_mask)
__nv_reservedSMEM_allocation_mask:
	.zero		4
.L_2:


//--------------------- .nv.constant0.matmul_kernel --------------------------
	.section	.nv.constant0.matmul_kernel,"a",@progbits
	.sectionflags	@""
	.align	4
.nv.constant0.matmul_kernel:
	.zero		976


//--------------------- SYMBOLS --------------------------

	.type		.nv.reservedSmem.offset0,@object
	.size		.nv.reservedSmem.offset0,0x4
	.type		.nv.reservedSmem.cap,@object
	.size		.nv.reservedSmem.cap,0x4
